	.target	sm_90a

	.elftype	@"ET_EXEC"


//--------------------- .note.nv.tkinfo           --------------------------
	.section	.note.nv.tkinfo,"",@"SHT_NOTE"
	.sectionflags	@"SHF_NOTE_NV_TKINFO"
	.tkinfo
        /*0018*/ 	.word	0x00000002
        /*0030*/ 	.string	""
        /*0030*/ 	.string	"ptxas"
        /*0030*/ 	.string	"Cuda compilation tools, release 13.0, V13.0.88"
        /*0030*/ 	.string	"Build cuda_13.0.r13.0/compiler.36424714_0"
        /*0030*/ 	.string	"-arch sm_90a -m 64 "



//--------------------- .note.nv.cuinfo           --------------------------
	.section	.note.nv.cuinfo,"",@"SHT_NOTE"
	.sectionflags	@"SHF_NOTE_NV_CUINFO"
        /*0018*/ 	.short	0x0002
        /*001a*/ 	.short	0x005a
        /*001c*/ 	.short	0x0082
	.zero		2


//--------------------- .nv.info                  --------------------------
	.section	.nv.info,"",@"SHT_CUDA_INFO"
	.align	4


	//----- nvinfo : EIATTR_REGCOUNT
	.align		4
        /*0000*/ 	.byte	0x04, 0x2f
        /*0002*/ 	.short	(.L_15 - .L_14)
	.align		4
.L_14:
        /*0004*/ 	.word	index@(_ZN7cutlass13device_kernelINS_4gemm6kernel13GemmUniversalIN4cute5tupleIJiiiiEEENS1_10collective13CollectiveMmaINS1_34MainloopSm90TmaGmmaWarpSpecializedILi3ENS5_IJNS4_1CILi2EEESB_NSA_ILi1EEEEEENS1_35KernelTmaWarpSpecializedCooperativeEEENS5_IJNSA_ILi256EEENSA_ILi64EEENSA_ILi128EEEEEENS_6half_tENS5_IJlSC_lEEESK_SL_NS4_8TiledMMAINS4_8MMA_AtomIJNS4_4SM904GMMA25MMA_64x64x16_F32F16F16_SSILNSP_5MajorE0ELSR_0ELNSP_7ScaleInE1ELSS_1EEEEEENS4_6LayoutINS5_IJSB_SC_SC_EEENS5_IJSC_NSA_ILi0EEESX_EEEEENS5_IJNS4_10UnderscoreES10_S10_EEEEENS4_23SM90_TMA_LOAD_MULTICASTENS4_14ComposedLayoutINS4_7SwizzleILi3ELi4ELi3EEENS4_18smem_ptr_flag_bitsILi16EEENSV_INS5_IJNSA_ILi8EEESH_EEENS5_IJSH_SC_EEEEEEEvNS4_8identityES13_S1D_vS1E_EENS_8epilogue10collective6detail29Sm90TmaWarpSpecializedAdapterINS1H_15DefaultEpilogueISK_SL_SL_NS1G_6thread17LinearCombinationISK_Li1EffLNS1L_9ScaleType4KindE0ELNS_15FloatRoundStyleE2ESK_EENS1_15EpilogueDefaultEEEEEvvEEEEvNT_6ParamsE)
        /*0008*/ 	.word	0x000000a8


	//----- nvinfo : EIATTR_FRAME_SIZE
	.align		4
.L_15:
        /*000c*/ 	.byte	0x04, 0x11
        /*000e*/ 	.short	(.L_17 - .L_16)
	.align		4
.L_16:
        /*0010*/ 	.word	index@(_ZN7cutlass13device_kernelINS_4gemm6kernel13GemmUniversalIN4cute5tupleIJiiiiEEENS1_10collective13CollectiveMmaINS1_34MainloopSm90TmaGmmaWarpSpecializedILi3ENS5_IJNS4_1CILi2EEESB_NSA_ILi1EEEEEENS1_35KernelTmaWarpSpecializedCooperativeEEENS5_IJNSA_ILi256EEENSA_ILi64EEENSA_ILi128EEEEEENS_6half_tENS5_IJlSC_lEEESK_SL_NS4_8TiledMMAINS4_8MMA_AtomIJNS4_4SM904GMMA25MMA_64x64x16_F32F16F16_SSILNSP_5MajorE0ELSR_0ELNSP_7ScaleInE1ELSS_1EEEEEENS4_6LayoutINS5_IJSB_SC_SC_EEENS5_IJSC_NSA_ILi0EEESX_EEEEENS5_IJNS4_10UnderscoreES10_S10_EEEEENS4_23SM90_TMA_LOAD_MULTICASTENS4_14ComposedLayoutINS4_7SwizzleILi3ELi4ELi3EEENS4_18smem_ptr_flag_bitsILi16EEENSV_INS5_IJNSA_ILi8EEESH_EEENS5_IJSH_SC_EEEEEEEvNS4_8identityES13_S1D_vS1E_EENS_8epilogue10collective6detail29Sm90TmaWarpSpecializedAdapterINS1H_15DefaultEpilogueISK_SL_SL_NS1G_6thread17LinearCombinationISK_Li1EffLNS1L_9ScaleType4KindE0ELNS_15FloatRoundStyleE2ESK_EENS1_15EpilogueDefaultEEEEEvvEEEEvNT_6ParamsE)
        /*0014*/ 	.word	0x00000000


	//----- nvinfo : EIATTR_MIN_STACK_SIZE
	.align		4
.L_17:
        /*0018*/ 	.byte	0x04, 0x12
        /*001a*/ 	.short	(.L_19 - .L_18)
	.align		4
.L_18:
        /*001c*/ 	.word	index@(_ZN7cutlass13device_kernelINS_4gemm6kernel13GemmUniversalIN4cute5tupleIJiiiiEEENS1_10collective13CollectiveMmaINS1_34MainloopSm90TmaGmmaWarpSpecializedILi3ENS5_IJNS4_1CILi2EEESB_NSA_ILi1EEEEEENS1_35KernelTmaWarpSpecializedCooperativeEEENS5_IJNSA_ILi256EEENSA_ILi64EEENSA_ILi128EEEEEENS_6half_tENS5_IJlSC_lEEESK_SL_NS4_8TiledMMAINS4_8MMA_AtomIJNS4_4SM904GMMA25MMA_64x64x16_F32F16F16_SSILNSP_5MajorE0ELSR_0ELNSP_7ScaleInE1ELSS_1EEEEEENS4_6LayoutINS5_IJSB_SC_SC_EEENS5_IJSC_NSA_ILi0EEESX_EEEEENS5_IJNS4_10UnderscoreES10_S10_EEEEENS4_23SM90_TMA_LOAD_MULTICASTENS4_14ComposedLayoutINS4_7SwizzleILi3ELi4ELi3EEENS4_18smem_ptr_flag_bitsILi16EEENSV_INS5_IJNSA_ILi8EEESH_EEENS5_IJSH_SC_EEEEEEEvNS4_8identityES13_S1D_vS1E_EENS_8epilogue10collective6detail29Sm90TmaWarpSpecializedAdapterINS1H_15DefaultEpilogueISK_SL_SL_NS1G_6thread17LinearCombinationISK_Li1EffLNS1L_9ScaleType4KindE0ELNS_15FloatRoundStyleE2ESK_EENS1_15EpilogueDefaultEEEEEvvEEEEvNT_6ParamsE)
        /*0020*/ 	.word	0x00000000
.L_19:


//--------------------- .nv.compat                --------------------------
	.section	.nv.compat,"",@"SHT_CUDA_COMPAT_INFO"
	.align	4
        /*0000*/ 	.byte	0x02, 0x09, 0x01, 0x00, 0x02, 0x02, 0x04, 0x00, 0x02, 0x05, 0x05, 0x00, 0x03, 0x07, 0x01, 0x01
        /*0010*/ 	.byte	0x02, 0x03, 0x01, 0x00, 0x02, 0x06, 0x01, 0x00, 0x04, 0x0b, 0x08, 0x00, 0x00, 0x00, 0x00, 0x00
        /*0020*/ 	.byte	0x00, 0x00, 0x00, 0x00


//--------------------- .nv.info._ZN7cutlass13device_kernelINS_4gemm6kernel13GemmUniversalIN4cute5tupleIJiiiiEEENS1_10collective13CollectiveMmaINS1_34MainloopSm90TmaGmmaWarpSpecializedILi3ENS5_IJNS4_1CILi2EEESB_NSA_ILi1EEEEEENS1_35KernelTmaWarpSpecializedCooperativeEEENS5_IJNSA_ILi256EEENSA_ILi64EEENSA_ILi128EEEEEENS_6half_tENS5_IJlSC_lEEESK_SL_NS4_8TiledMMAINS4_8MMA_AtomIJNS4_4SM904GMMA25MMA_64x64x16_F32F16F16_SSILNSP_5MajorE0ELSR_0ELNSP_7ScaleInE1ELSS_1EEEEEENS4_6LayoutINS5_IJSB_SC_SC_EEENS5_IJSC_NSA_ILi0EEESX_EEEEENS5_IJNS4_10UnderscoreES10_S10_EEEEENS4_23SM90_TMA_LOAD_MULTICASTENS4_14ComposedLayoutINS4_7SwizzleILi3ELi4ELi3EEENS4_18smem_ptr_flag_bitsILi16EEENSV_INS5_IJNSA_ILi8EEESH_EEENS5_IJSH_SC_EEEEEEEvNS4_8identityES13_S1D_vS1E_EENS_8epilogue10collective6detail29Sm90TmaWarpSpecializedAdapterINS1H_15DefaultEpilogueISK_SL_SL_NS1G_6thread17LinearCombinationISK_Li1EffLNS1L_9ScaleType4KindE0ELNS_15FloatRoundStyleE2ESK_EENS1_15EpilogueDefaultEEEEEvvEEEEvNT_6ParamsE --------------------------
	.section	.nv.info._ZN7cutlass13device_kernelINS_4gemm6kernel13GemmUniversalIN4cute5tupleIJiiiiEEENS1_10collective13CollectiveMmaINS1_34MainloopSm90TmaGmmaWarpSpecializedILi3ENS5_IJNS4_1CILi2EEESB_NSA_ILi1EEEEEENS1_35KernelTmaWarpSpecializedCooperativeEEENS5_IJNSA_ILi256EEENSA_ILi64EEENSA_ILi128EEEEEENS_6half_tENS5_IJlSC_lEEESK_SL_NS4_8TiledMMAINS4_8MMA_AtomIJNS4_4SM904GMMA25MMA_64x64x16_F32F16F16_SSILNSP_5MajorE0ELSR_0ELNSP_7ScaleInE1ELSS_1EEEEEENS4_6LayoutINS5_IJSB_SC_SC_EEENS5_IJSC_NSA_ILi0EEESX_EEEEENS5_IJNS4_10UnderscoreES10_S10_EEEEENS4_23SM90_TMA_LOAD_MULTICASTENS4_14ComposedLayoutINS4_7SwizzleILi3ELi4ELi3EEENS4_18smem_ptr_flag_bitsILi16EEENSV_INS5_IJNSA_ILi8EEESH_EEENS5_IJSH_SC_EEEEEEEvNS4_8identityES13_S1D_vS1E_EENS_8epilogue10collective6detail29Sm90TmaWarpSpecializedAdapterINS1H_15DefaultEpilogueISK_SL_SL_NS1G_6thread17LinearCombinationISK_Li1EffLNS1L_9ScaleType4KindE0ELNS_15FloatRoundStyleE2ESK_EENS1_15EpilogueDefaultEEEEEvvEEEEvNT_6ParamsE,"",@"SHT_CUDA_INFO"
	.sectionflags	@""
	.align	4


	//----- nvinfo : EIATTR_CUDA_API_VERSION
	.align		4
        /*0000*/ 	.byte	0x04, 0x37
        /*0002*/ 	.short	(.L_21 - .L_20)
.L_20:
        /*0004*/ 	.word	0x00000082


	//----- nvinfo : EIATTR_KPARAM_INFO
	.align		4
.L_21:
        /*0008*/ 	.byte	0x04, 0x17
        /*000a*/ 	.short	(.L_23 - .L_22)
.L_22:
        /*000c*/ 	.word	0x00000000
        /*0010*/ 	.short	0x0000
        /*0012*/ 	.short	0x0070
        /*0014*/ 	.byte	0x00, 0xf0, 0x01, 0x10


	//----- nvinfo : EIATTR_SPARSE_MMA_MASK
	.align		4
.L_23:
        /*0018*/ 	.byte	0x03, 0x50
        /*001a*/ 	.short	0x0000


	//----- nvinfo : EIATTR_MAXREG_COUNT
	.align		4
        /*001c*/ 	.byte	0x03, 0x1b
        /*001e*/ 	.short	0x00a8


	//----- nvinfo : EIATTR_NUM_BARRIERS
	.align		4
        /*0020*/ 	.byte	0x02, 0x4c
        /*0022*/ 	.byte	0x01
	.zero		1


	//----- nvinfo : EIATTR_EXTERNS
	.align		4
        /*0024*/ 	.byte	0x04, 0x0f
        /*0026*/ 	.short	(.L_25 - .L_24)


	//   ....[0]....
	.align		4
.L_24:
        /*0028*/ 	.word	index@(__assertfail)


	//----- nvinfo : EIATTR_MERCURY_ISA_VERSION
	.align		4
.L_25:
        /*002c*/ 	.byte	0x03, 0x5f
        /*002e*/ 	.short	0x0101


	//----- nvinfo : EIATTR_INT_WARP_WIDE_INSTR_OFFSETS
	.align		4
        /*0030*/ 	.byte	0x04, 0x31
        /*0032*/ 	.short	(.L_27 - .L_26)


	//   ....[0]....
.L_26:
        /*0034*/ 	.word	0x00000470


	//   ....[1]....
        /*0038*/ 	.word	0x000004a0


	//   ....[2]....
        /*003c*/ 	.word	0x00000660


	//   ....[3]....
        /*0040*/ 	.word	0x000028b0


	//----- nvinfo : EIATTR_COOP_GROUP_MASK_REGIDS
	.align		4
.L_27:
        /*0044*/ 	.byte	0x04, 0x29
        /*0046*/ 	.short	(.L_29 - .L_28)


	//   ....[0]....
.L_28:
        /*0048*/ 	.word	0xffffffff


	//   ....[1]....
        /*004c*/ 	.word	0xffffffff


	//   ....[2]....
        /*0050*/ 	.word	0xffffffff


	//   ....[3]....
        /*0054*/ 	.word	0xffffffff


	//   ....[4]....
        /*0058*/ 	.word	0xffffffff


	//   ....[5]....
        /*005c*/ 	.word	0xffffffff


	//----- nvinfo : EIATTR_COOP_GROUP_INSTR_OFFSETS
	.align		4
.L_29:
        /*0060*/ 	.byte	0x04, 0x28
        /*0062*/ 	.short	(.L_31 - .L_30)


	//   ....[0]....
.L_30:
        /*0064*/ 	.word	0x00000060


	//   ....[1]....
        /*0068*/ 	.word	0x00000070


	//   ....[2]....
        /*006c*/ 	.word	0x00000130


	//   ....[3]....
        /*0070*/ 	.word	0x000002b0


	//   ....[4]....
        /*0074*/ 	.word	0x000007e0


	//   ....[5]....
        /*0078*/ 	.word	0x000014a0


	//----- nvinfo : EIATTR_REG_RECONFIG
	.align		4
.L_31:
        /*007c*/ 	.byte	0x01, 0x54
	.zero		2


	//----- nvinfo : EIATTR_SYSCALL_OFFSETS
	.align		4
        /*0080*/ 	.byte	0x04, 0x46
        /*0082*/ 	.short	(.L_33 - .L_32)


	//   ....[0]....
.L_32:
        /*0084*/ 	.word	0x00001690


	//----- nvinfo : EIATTR_MBARRIER_INSTR_OFFSETS
	.align		4
.L_33:
        /*0088*/ 	.byte	0x04, 0x39
        /*008a*/ 	.short	(.L_35 - .L_34)


	//   ....[0]....
.L_34:
        /*008c*/ 	.word	0x00000230
        /*0090*/ 	.word	0x000000ff
        /*0094*/ 	.word	0x00000000
        /*0098*/ 	.short	0x0100
        /*009a*/ 	.byte	0x08
	.zero		1


	//   ....[1]....
        /*009c*/ 	.word	0x00000240
        /*00a0*/ 	.word	0x000000ff
        /*00a4*/ 	.word	0x00000018
        /*00a8*/ 	.short	0x0100
        /*00aa*/ 	.byte	0x08
	.zero		1


	//   ....[2]....
        /*00ac*/ 	.word	0x00000250
        /*00b0*/ 	.word	0x000000ff
        /*00b4*/ 	.word	0x00000008
        /*00b8*/ 	.short	0x0100
        /*00ba*/ 	.byte	0x08
	.zero		1


	//   ....[3]....
        /*00bc*/ 	.word	0x00000260
        /*00c0*/ 	.word	0x000000ff
        /*00c4*/ 	.word	0x00000020
        /*00c8*/ 	.short	0x0100
        /*00ca*/ 	.byte	0x08
	.zero		1


	//   ....[4]....
        /*00cc*/ 	.word	0x00000270
        /*00d0*/ 	.word	0x000000ff
        /*00d4*/ 	.word	0x00000010
        /*00d8*/ 	.short	0x0100
        /*00da*/ 	.byte	0x08
	.zero		1


	//   ....[5]....
        /*00dc*/ 	.word	0x00000280
        /*00e0*/ 	.word	0x000000ff
        /*00e4*/ 	.word	0x00000028
        /*00e8*/ 	.short	0x0100
        /*00ea*/ 	.byte	0x08
	.zero		1


	//   ....[6]....
        /*00ec*/ 	.word	0x000006f0
        /*00f0*/ 	.word	0x000000ff
        /*00f4*/ 	.word	0x00000040
        /*00f8*/ 	.short	0x0100
        /*00fa*/ 	.byte	0x06
	.zero		1


	//   ....[7]....
        /*00fc*/ 	.word	0x00000780
        /*0100*/ 	.word	0x000000ff
        /*0104*/ 	.word	0x00000048
        /*0108*/ 	.short	0x0100
        /*010a*/ 	.byte	0x06
	.zero		1


	//   ....[8]....
        /*010c*/ 	.word	0x00001750
        /*0110*/ 	.word	0x00000003
        /*0114*/ 	.word	0x00000000
        /*0118*/ 	.short	0x010a
        /*011a*/ 	.byte	0x3f
	.zero		1


	//   ....[9]....
        /*011c*/ 	.word	0x000017b0
        /*0120*/ 	.word	0x00000003
        /*0124*/ 	.word	0x00000000
        /*0128*/ 	.short	0x010a
        /*012a*/ 	.byte	0x3f
	.zero		1


	//   ....[10]....
        /*012c*/ 	.word	0x00002000
        /*0130*/ 	.word	0x00000005
        /*0134*/ 	.word	0x00000000
        /*0138*/ 	.short	0x010a
        /*013a*/ 	.byte	0x3f
	.zero		1


	//   ....[11]....
        /*013c*/ 	.word	0x00002040
        /*0140*/ 	.word	0x00000005
        /*0144*/ 	.word	0x00000000
        /*0148*/ 	.short	0x010a
        /*014a*/ 	.byte	0x3f
	.zero		1


	//   ....[12]....
        /*014c*/ 	.word	0x00002760
        /*0150*/ 	.word	0x00000004
        /*0154*/ 	.word	0x00000000
        /*0158*/ 	.short	0x0101
        /*015a*/ 	.byte	0x3f
	.zero		1


	//   ....[13]....
        /*015c*/ 	.word	0x00002950
        /*0160*/ 	.word	0x00000000
        /*0164*/ 	.word	0x00000000
        /*0168*/ 	.short	0x0101
        /*016a*/ 	.byte	0x3f
	.zero		1


	//   ....[14]....
        /*016c*/ 	.word	0x00008540
        /*0170*/ 	.word	0x00000015
        /*0174*/ 	.word	0x00000018
        /*0178*/ 	.short	0x010a
        /*017a*/ 	.byte	0x3f
	.zero		1


	//   ....[15]....
        /*017c*/ 	.word	0x000089c0
        /*0180*/ 	.word	0x00000006
        /*0184*/ 	.word	0x00000048
        /*0188*/ 	.short	0x0101
        /*018a*/ 	.byte	0x3f
	.zero		1


	//   ....[16]....
        /*018c*/ 	.word	0x000090f0
        /*0190*/ 	.word	0x00000007
        /*0194*/ 	.word	0x00000000
        /*0198*/ 	.short	0x010a
        /*019a*/ 	.byte	0x3f
	.zero		1


	//   ....[17]....
        /*019c*/ 	.word	0x00009170
        /*01a0*/ 	.word	0x00000006
        /*01a4*/ 	.word	0x00000000
        /*01a8*/ 	.short	0x010a
        /*01aa*/ 	.byte	0x3f
	.zero		1


	//   ....[18]....
        /*01ac*/ 	.word	0x00009200
        /*01b0*/ 	.word	0x00000003
        /*01b4*/ 	.word	0x00000000
        /*01b8*/ 	.short	0x010a
        /*01ba*/ 	.byte	0x3f
	.zero		1


	//   ....[19]....
        /*01bc*/ 	.word	0x00009260
        /*01c0*/ 	.word	0x00000003
        /*01c4*/ 	.word	0x00000000
        /*01c8*/ 	.short	0x010a
        /*01ca*/ 	.byte	0x3f
	.zero		1


	//   ....[20]....
        /*01cc*/ 	.word	0x000092b0
        /*01d0*/ 	.word	0x00000005
        /*01d4*/ 	.word	0x00000000
        /*01d8*/ 	.short	0x010a
        /*01da*/ 	.byte	0x3f
	.zero		1


	//   ....[21]....
        /*01dc*/ 	.word	0x00009380
        /*01e0*/ 	.word	0x00000015
        /*01e4*/ 	.word	0x00000018
        /*01e8*/ 	.short	0x010a
        /*01ea*/ 	.byte	0x3f
	.zero		1


	//   ....[22]....
        /*01ec*/ 	.word	0x00009450
        /*01f0*/ 	.word	0x00000007
        /*01f4*/ 	.word	0x00000000
        /*01f8*/ 	.short	0x010a
        /*01fa*/ 	.byte	0x3f
	.zero		1


	//   ....[23]....
        /*01fc*/ 	.word	0x000094a0
        /*0200*/ 	.word	0x00000006
        /*0204*/ 	.word	0x00000000
        /*0208*/ 	.short	0x010a
        /*020a*/ 	.byte	0x3f
	.zero		1


	//----- nvinfo : EIATTR_NUM_MBARRIERS
	.align		4
.L_35:
        /*020c*/ 	.byte	0x03, 0x38
        /*020e*/ 	.short	0x0008


	//----- nvinfo : EIATTR_EXIT_INSTR_OFFSETS
	.align		4
        /*0210*/ 	.byte	0x04, 0x1c
        /*0212*/ 	.short	(.L_37 - .L_36)


	//   ....[0]....
.L_36:
        /*0214*/ 	.word	0x000009c0


	//   ....[1]....
        /*0218*/ 	.word	0x000011e0


	//   ....[2]....
        /*021c*/ 	.word	0x00007bf0


	//   ....[3]....
        /*0220*/ 	.word	0x00008150


	//   ....[4]....
        /*0224*/ 	.word	0x00009250


	//----- nvinfo : EIATTR_MAX_THREADS
	.align		4
.L_37:
        /*0228*/ 	.byte	0x04, 0x05
        /*022a*/ 	.short	(.L_39 - .L_38)
.L_38:
        /*022c*/ 	.word	0x00000180
        /*0230*/ 	.word	0x00000001
        /*0234*/ 	.word	0x00000001


	//----- nvinfo : EIATTR_CRS_STACK_SIZE
	.align		4
.L_39:
        /*0238*/ 	.byte	0x04, 0x1e
        /*023a*/ 	.short	(.L_41 - .L_40)
.L_40:
        /*023c*/ 	.word	0x00000000


	//----- nvinfo : EIATTR_CBANK_PARAM_SIZE
	.align		4
.L_41:
        /*0240*/ 	.byte	0x03, 0x19
        /*0242*/ 	.short	0x0470


	//----- nvinfo : EIATTR_PARAM_CBANK
	.align		4
        /*0244*/ 	.byte	0x04, 0x0a
        /*0246*/ 	.short	(.L_43 - .L_42)
	.align		4
.L_42:
        /*0248*/ 	.word	index@(.nv.constant0._ZN7cutlass13device_kernelINS_4gemm6kernel13GemmUniversalIN4cute5tupleIJiiiiEEENS1_10collective13CollectiveMmaINS1_34MainloopSm90TmaGmmaWarpSpecializedILi3ENS5_IJNS4_1CILi2EEESB_NSA_ILi1EEEEEENS1_35KernelTmaWarpSpecializedCooperativeEEENS5_IJNSA_ILi256EEENSA_ILi64EEENSA_ILi128EEEEEENS_6half_tENS5_IJlSC_lEEESK_SL_NS4_8TiledMMAINS4_8MMA_AtomIJNS4_4SM904GMMA25MMA_64x64x16_F32F16F16_SSILNSP_5MajorE0ELSR_0ELNSP_7ScaleInE1ELSS_1EEEEEENS4_6LayoutINS5_IJSB_SC_SC_EEENS5_IJSC_NSA_ILi0EEESX_EEEEENS5_IJNS4_10UnderscoreES10_S10_EEEEENS4_23SM90_TMA_LOAD_MULTICASTENS4_14ComposedLayoutINS4_7SwizzleILi3ELi4ELi3EEENS4_18smem_ptr_flag_bitsILi16EEENSV_INS5_IJNSA_ILi8EEESH_EEENS5_IJSH_SC_EEEEEEEvNS4_8identityES13_S1D_vS1E_EENS_8epilogue10collective6detail29Sm90TmaWarpSpecializedAdapterINS1H_15DefaultEpilogueISK_SL_SL_NS1G_6thread17LinearCombinationISK_Li1EffLNS1L_9ScaleType4KindE0ELNS_15FloatRoundStyleE2ESK_EENS1_15EpilogueDefaultEEEEEvvEEEEvNT_6ParamsE)
        /*024c*/ 	.short	0x0210
        /*024e*/ 	.short	0x0470


	//----- nvinfo : EIATTR_SW_WAR
	.align		4
.L_43:
        /*0250*/ 	.byte	0x04, 0x36
        /*0252*/ 	.short	(.L_45 - .L_44)
.L_44:
        /*0254*/ 	.word	0x00000008
.L_45:


//--------------------- .nv.callgraph             --------------------------
	.section	.nv.callgraph,"",@"SHT_CUDA_CALLGRAPH"
	.align	4
	.sectionentsize	8
	.align		4
        /*0000*/ 	.word	0x00000000
	.align		4
        /*0004*/ 	.word	0xffffffff
	.align		4
        /*0008*/ 	.word	index@(_ZN7cutlass13device_kernelINS_4gemm6kernel13GemmUniversalIN4cute5tupleIJiiiiEEENS1_10collective13CollectiveMmaINS1_34MainloopSm90TmaGmmaWarpSpecializedILi3ENS5_IJNS4_1CILi2EEESB_NSA_ILi1EEEEEENS1_35KernelTmaWarpSpecializedCooperativeEEENS5_IJNSA_ILi256EEENSA_ILi64EEENSA_ILi128EEEEEENS_6half_tENS5_IJlSC_lEEESK_SL_NS4_8TiledMMAINS4_8MMA_AtomIJNS4_4SM904GMMA25MMA_64x64x16_F32F16F16_SSILNSP_5MajorE0ELSR_0ELNSP_7ScaleInE1ELSS_1EEEEEENS4_6LayoutINS5_IJSB_SC_SC_EEENS5_IJSC_NSA_ILi0EEESX_EEEEENS5_IJNS4_10UnderscoreES10_S10_EEEEENS4_23SM90_TMA_LOAD_MULTICASTENS4_14ComposedLayoutINS4_7SwizzleILi3ELi4ELi3EEENS4_18smem_ptr_flag_bitsILi16EEENSV_INS5_IJNSA_ILi8EEESH_EEENS5_IJSH_SC_EEEEEEEvNS4_8identityES13_S1D_vS1E_EENS_8epilogue10collective6detail29Sm90TmaWarpSpecializedAdapterINS1H_15DefaultEpilogueISK_SL_SL_NS1G_6thread17LinearCombinationISK_Li1EffLNS1L_9ScaleType4KindE0ELNS_15FloatRoundStyleE2ESK_EENS1_15EpilogueDefaultEEEEEvvEEEEvNT_6ParamsE)
	.align		4
        /*000c*/ 	.word	index@(__assertfail)
	.align		4
        /*0010*/ 	.word	0x00000000
	.align		4
        /*0014*/ 	.word	0xfffffffe
	.align		4
        /*0018*/ 	.word	0x00000000
	.align		4
        /*001c*/ 	.word	0xfffffffd
	.align		4
        /*0020*/ 	.word	0x00000000
	.align		4
        /*0024*/ 	.word	0xfffffffc


//--------------------- .nv.constant4             --------------------------
	.section	.nv.constant4,"a",@progbits
	.align	8
	.align		8
.nv.constant4:
        /*0000*/ 	.dword	__assertfail
	.align		8
        /*0008*/ 	.dword	__unnamed_1
	.align		8
        /*0010*/ 	.dword	_ZN39_INTERNAL_6735d9d2_4_k_cu_3a072e8d_37274cuda3std3__45__cpo5beginE
	.align		8
        /*0018*/ 	.dword	_ZN39_INTERNAL_6735d9d2_4_k_cu_3a072e8d_37274cuda3std3__45__cpo3endE
	.align		8
        /*0020*/ 	.dword	_ZN39_INTERNAL_6735d9d2_4_k_cu_3a072e8d_37274cuda3std3__45__cpo6cbeginE
	.align		8
        /*0028*/ 	.dword	_ZN39_INTERNAL_6735d9d2_4_k_cu_3a072e8d_37274cuda3std3__45__cpo4cendE
	.align		8
        /*0030*/ 	.dword	_ZN39_INTERNAL_6735d9d2_4_k_cu_3a072e8d_37274cuda3std3__441_GLOBAL__N__6735d9d2_4_k_cu_3a072e8d_37276ignoreE
	.align		8
        /*0038*/ 	.dword	_ZN39_INTERNAL_6735d9d2_4_k_cu_3a072e8d_37274cuda3std3__419piecewise_constructE
	.align		8
        /*0040*/ 	.dword	_ZN39_INTERNAL_6735d9d2_4_k_cu_3a072e8d_37274cuda3std3__48in_placeE
	.align		8
        /*0048*/ 	.dword	_ZN39_INTERNAL_6735d9d2_4_k_cu_3a072e8d_37274cuda3std6ranges3__45__cpo4swapE
	.align		8
        /*0050*/ 	.dword	_ZN39_INTERNAL_6735d9d2_4_k_cu_3a072e8d_37274cuda3std6ranges3__45__cpo9iter_moveE
	.align		8
        /*0058*/ 	.dword	_ZN39_INTERNAL_6735d9d2_4_k_cu_3a072e8d_37274cute7productE
	.align		8
        /*0060*/ 	.dword	_ZN39_INTERNAL_6735d9d2_4_k_cu_3a072e8d_37274cute1_E
	.align		8
        /*0068*/ 	.dword	$str$22
	.align		8
        /*0070*/ 	.dword	$str$23


//--------------------- .text._ZN7cutlass13device_kernelINS_4gemm6kernel13GemmUniversalIN4cute5tupleIJiiiiEEENS1_10collective13CollectiveMmaINS1_34MainloopSm90TmaGmmaWarpSpecializedILi3ENS5_IJNS4_1CILi2EEESB_NSA_ILi1EEEEEENS1_35KernelTmaWarpSpecializedCooperativeEEENS5_IJNSA_ILi256EEENSA_ILi64EEENSA_ILi128EEEEEENS_6half_tENS5_IJlSC_lEEESK_SL_NS4_8TiledMMAINS4_8MMA_AtomIJNS4_4SM904GMMA25MMA_64x64x16_F32F16F16_SSILNSP_5MajorE0ELSR_0ELNSP_7ScaleInE1ELSS_1EEEEEENS4_6LayoutINS5_IJSB_SC_SC_EEENS5_IJSC_NSA_ILi0EEESX_EEEEENS5_IJNS4_10UnderscoreES10_S10_EEEEENS4_23SM90_TMA_LOAD_MULTICASTENS4_14ComposedLayoutINS4_7SwizzleILi3ELi4ELi3EEENS4_18smem_ptr_flag_bitsILi16EEENSV_INS5_IJNSA_ILi8EEESH_EEENS5_IJSH_SC_EEEEEEEvNS4_8identityES13_S1D_vS1E_EENS_8epilogue10collective6detail29Sm90TmaWarpSpecializedAdapterINS1H_15DefaultEpilogueISK_SL_SL_NS1G_6thread17LinearCombinationISK_Li1EffLNS1L_9ScaleType4KindE0ELNS_15FloatRoundStyleE2ESK_EENS1_15EpilogueDefaultEEEEEvvEEEEvNT_6ParamsE --------------------------
	.section	.text._ZN7cutlass13device_kernelINS_4gemm6kernel13GemmUniversalIN4cute5tupleIJiiiiEEENS1_10collective13CollectiveMmaINS1_34MainloopSm90TmaGmmaWarpSpecializedILi3ENS5_IJNS4_1CILi2EEESB_NSA_ILi1EEEEEENS1_35KernelTmaWarpSpecializedCooperativeEEENS5_IJNSA_ILi256EEENSA_ILi64EEENSA_ILi128EEEEEENS_6half_tENS5_IJlSC_lEEESK_SL_NS4_8TiledMMAINS4_8MMA_AtomIJNS4_4SM904GMMA25MMA_64x64x16_F32F16F16_SSILNSP_5MajorE0ELSR_0ELNSP_7ScaleInE1ELSS_1EEEEEENS4_6LayoutINS5_IJSB_SC_SC_EEENS5_IJSC_NSA_ILi0EEESX_EEEEENS5_IJNS4_10UnderscoreES10_S10_EEEEENS4_23SM90_TMA_LOAD_MULTICASTENS4_14ComposedLayoutINS4_7SwizzleILi3ELi4ELi3EEENS4_18smem_ptr_flag_bitsILi16EEENSV_INS5_IJNSA_ILi8EEESH_EEENS5_IJSH_SC_EEEEEEEvNS4_8identityES13_S1D_vS1E_EENS_8epilogue10collective6detail29Sm90TmaWarpSpecializedAdapterINS1H_15DefaultEpilogueISK_SL_SL_NS1G_6thread17LinearCombinationISK_Li1EffLNS1L_9ScaleType4KindE0ELNS_15FloatRoundStyleE2ESK_EENS1_15EpilogueDefaultEEEEEvvEEEEvNT_6ParamsE,"ax",@progbits
	.align	128
.text._ZN7cutlass13device_kernelINS_4gemm6kernel13GemmUniversalIN4cute5tupleIJiiiiEEENS1_10collective13CollectiveMmaINS1_34MainloopSm90TmaGmmaWarpSpecializedILi3ENS5_IJNS4_1CILi2EEESB_NSA_ILi1EEEEEENS1_35KernelTmaWarpSpecializedCooperativeEEENS5_IJNSA_ILi256EEENSA_ILi64EEENSA_ILi128EEEEEENS_6half_tENS5_IJlSC_lEEESK_SL_NS4_8TiledMMAINS4_8MMA_AtomIJNS4_4SM904GMMA25MMA_64x64x16_F32F16F16_SSILNSP_5MajorE0ELSR_0ELNSP_7ScaleInE1ELSS_1EEEEEENS4_6LayoutINS5_IJSB_SC_SC_EEENS5_IJSC_NSA_ILi0EEESX_EEEEENS5_IJNS4_10UnderscoreES10_S10_EEEEENS4_23SM90_TMA_LOAD_MULTICASTENS4_14ComposedLayoutINS4_7SwizzleILi3ELi4ELi3EEENS4_18smem_ptr_flag_bitsILi16EEENSV_INS5_IJNSA_ILi8EEESH_EEENS5_IJSH_SC_EEEEEEEvNS4_8identityES13_S1D_vS1E_EENS_8epilogue10collective6detail29Sm90TmaWarpSpecializedAdapterINS1H_15DefaultEpilogueISK_SL_SL_NS1G_6thread17LinearCombinationISK_Li1EffLNS1L_9ScaleType4KindE0ELNS_15FloatRoundStyleE2ESK_EENS1_15EpilogueDefaultEEEEEvvEEEEvNT_6ParamsE:
        .type           _ZN7cutlass13device_kernelINS_4gemm6kernel13GemmUniversalIN4cute5tupleIJiiiiEEENS1_10collective13CollectiveMmaINS1_34MainloopSm90TmaGmmaWarpSpecializedILi3ENS5_IJNS4_1CILi2EEESB_NSA_ILi1EEEEEENS1_35KernelTmaWarpSpecializedCooperativeEEENS5_IJNSA_ILi256EEENSA_ILi64EEENSA_ILi128EEEEEENS_6half_tENS5_IJlSC_lEEESK_SL_NS4_8TiledMMAINS4_8MMA_AtomIJNS4_4SM904GMMA25MMA_64x64x16_F32F16F16_SSILNSP_5MajorE0ELSR_0ELNSP_7ScaleInE1ELSS_1EEEEEENS4_6LayoutINS5_IJSB_SC_SC_EEENS5_IJSC_NSA_ILi0EEESX_EEEEENS5_IJNS4_10UnderscoreES10_S10_EEEEENS4_23SM90_TMA_LOAD_MULTICASTENS4_14ComposedLayoutINS4_7SwizzleILi3ELi4ELi3EEENS4_18smem_ptr_flag_bitsILi16EEENSV_INS5_IJNSA_ILi8EEESH_EEENS5_IJSH_SC_EEEEEEEvNS4_8identityES13_S1D_vS1E_EENS_8epilogue10collective6detail29Sm90TmaWarpSpecializedAdapterINS1H_15DefaultEpilogueISK_SL_SL_NS1G_6thread17LinearCombinationISK_Li1EffLNS1L_9ScaleType4KindE0ELNS_15FloatRoundStyleE2ESK_EENS1_15EpilogueDefaultEEEEEvvEEEEvNT_6ParamsE,@function
        .size           _ZN7cutlass13device_kernelINS_4gemm6kernel13GemmUniversalIN4cute5tupleIJiiiiEEENS1_10collective13CollectiveMmaINS1_34MainloopSm90TmaGmmaWarpSpecializedILi3ENS5_IJNS4_1CILi2EEESB_NSA_ILi1EEEEEENS1_35KernelTmaWarpSpecializedCooperativeEEENS5_IJNSA_ILi256EEENSA_ILi64EEENSA_ILi128EEEEEENS_6half_tENS5_IJlSC_lEEESK_SL_NS4_8TiledMMAINS4_8MMA_AtomIJNS4_4SM904GMMA25MMA_64x64x16_F32F16F16_SSILNSP_5MajorE0ELSR_0ELNSP_7ScaleInE1ELSS_1EEEEEENS4_6LayoutINS5_IJSB_SC_SC_EEENS5_IJSC_NSA_ILi0EEESX_EEEEENS5_IJNS4_10UnderscoreES10_S10_EEEEENS4_23SM90_TMA_LOAD_MULTICASTENS4_14ComposedLayoutINS4_7SwizzleILi3ELi4ELi3EEENS4_18smem_ptr_flag_bitsILi16EEENSV_INS5_IJNSA_ILi8EEESH_EEENS5_IJSH_SC_EEEEEEEvNS4_8identityES13_S1D_vS1E_EENS_8epilogue10collective6detail29Sm90TmaWarpSpecializedAdapterINS1H_15DefaultEpilogueISK_SL_SL_NS1G_6thread17LinearCombinationISK_Li1EffLNS1L_9ScaleType4KindE0ELNS_15FloatRoundStyleE2ESK_EENS1_15EpilogueDefaultEEEEEvvEEEEvNT_6ParamsE,(.L_x_193 - _ZN7cutlass13device_kernelINS_4gemm6kernel13GemmUniversalIN4cute5tupleIJiiiiEEENS1_10collective13CollectiveMmaINS1_34MainloopSm90TmaGmmaWarpSpecializedILi3ENS5_IJNS4_1CILi2EEESB_NSA_ILi1EEEEEENS1_35KernelTmaWarpSpecializedCooperativeEEENS5_IJNSA_ILi256EEENSA_ILi64EEENSA_ILi128EEEEEENS_6half_tENS5_IJlSC_lEEESK_SL_NS4_8TiledMMAINS4_8MMA_AtomIJNS4_4SM904GMMA25MMA_64x64x16_F32F16F16_SSILNSP_5MajorE0ELSR_0ELNSP_7ScaleInE1ELSS_1EEEEEENS4_6LayoutINS5_IJSB_SC_SC_EEENS5_IJSC_NSA_ILi0EEESX_EEEEENS5_IJNS4_10UnderscoreES10_S10_EEEEENS4_23SM90_TMA_LOAD_MULTICASTENS4_14ComposedLayoutINS4_7SwizzleILi3ELi4ELi3EEENS4_18smem_ptr_flag_bitsILi16EEENSV_INS5_IJNSA_ILi8EEESH_EEENS5_IJSH_SC_EEEEEEEvNS4_8identityES13_S1D_vS1E_EENS_8epilogue10collective6detail29Sm90TmaWarpSpecializedAdapterINS1H_15DefaultEpilogueISK_SL_SL_NS1G_6thread17LinearCombinationISK_Li1EffLNS1L_9ScaleType4KindE0ELNS_15FloatRoundStyleE2ESK_EENS1_15EpilogueDefaultEEEEEvvEEEEvNT_6ParamsE)
        .other          _ZN7cutlass13device_kernelINS_4gemm6kernel13GemmUniversalIN4cute5tupleIJiiiiEEENS1_10collective13CollectiveMmaINS1_34MainloopSm90TmaGmmaWarpSpecializedILi3ENS5_IJNS4_1CILi2EEESB_NSA_ILi1EEEEEENS1_35KernelTmaWarpSpecializedCooperativeEEENS5_IJNSA_ILi256EEENSA_ILi64EEENSA_ILi128EEEEEENS_6half_tENS5_IJlSC_lEEESK_SL_NS4_8TiledMMAINS4_8MMA_AtomIJNS4_4SM904GMMA25MMA_64x64x16_F32F16F16_SSILNSP_5MajorE0ELSR_0ELNSP_7ScaleInE1ELSS_1EEEEEENS4_6LayoutINS5_IJSB_SC_SC_EEENS5_IJSC_NSA_ILi0EEESX_EEEEENS5_IJNS4_10UnderscoreES10_S10_EEEEENS4_23SM90_TMA_LOAD_MULTICASTENS4_14ComposedLayoutINS4_7SwizzleILi3ELi4ELi3EEENS4_18smem_ptr_flag_bitsILi16EEENSV_INS5_IJNSA_ILi8EEESH_EEENS5_IJSH_SC_EEEEEEEvNS4_8identityES13_S1D_vS1E_EENS_8epilogue10collective6detail29Sm90TmaWarpSpecializedAdapterINS1H_15DefaultEpilogueISK_SL_SL_NS1G_6thread17LinearCombinationISK_Li1EffLNS1L_9ScaleType4KindE0ELNS_15FloatRoundStyleE2ESK_EENS1_15EpilogueDefaultEEEEEvvEEEEvNT_6ParamsE,@"STO_CUDA_ENTRY STV_DEFAULT"
_ZN7cutlass13device_kernelINS_4gemm6kernel13GemmUniversalIN4cute5tupleIJiiiiEEENS1_10collective13CollectiveMmaINS1_34MainloopSm90TmaGmmaWarpSpecializedILi3ENS5_IJNS4_1CILi2EEESB_NSA_ILi1EEEEEENS1_35KernelTmaWarpSpecializedCooperativeEEENS5_IJNSA_ILi256EEENSA_ILi64EEENSA_ILi128EEEEEENS_6half_tENS5_IJlSC_lEEESK_SL_NS4_8TiledMMAINS4_8MMA_AtomIJNS4_4SM904GMMA25MMA_64x64x16_F32F16F16_SSILNSP_5MajorE0ELSR_0ELNSP_7ScaleInE1ELSS_1EEEEEENS4_6LayoutINS5_IJSB_SC_SC_EEENS5_IJSC_NSA_ILi0EEESX_EEEEENS5_IJNS4_10UnderscoreES10_S10_EEEEENS4_23SM90_TMA_LOAD_MULTICASTENS4_14ComposedLayoutINS4_7SwizzleILi3ELi4ELi3EEENS4_18smem_ptr_flag_bitsILi16EEENSV_INS5_IJNSA_ILi8EEESH_EEENS5_IJSH_SC_EEEEEEEvNS4_8identityES13_S1D_vS1E_EENS_8epilogue10collective6detail29Sm90TmaWarpSpecializedAdapterINS1H_15DefaultEpilogueISK_SL_SL_NS1G_6thread17LinearCombinationISK_Li1EffLNS1L_9ScaleType4KindE0ELNS_15FloatRoundStyleE2ESK_EENS1_15EpilogueDefaultEEEEEvvEEEEvNT_6ParamsE:
[----:B------:R-:W0:Y:S01]  /*0000*/  LDC R1, c[0x0][0x28] ;  /* 0x00000a00ff017b82 */ /* 0x000e220000000800 */
[----:B------:R-:W1:Y:S01]  /*0010*/  S2R R98, SR_TID.X ;  /* 0x0000000000627919 */ /* 0x000e620000002100 */
[----:B------:R-:W-:Y:S01]  /*0020*/  ELECT P0, URZ, PT ;  /* 0x00000000003f782f */ /* 0x000fe20003800000 */
[----:B------:R-:W-:Y:S01]  /*0030*/  BSSY B0, `(.L_x_0) ;  /* 0x000000f000007945 */ /* 0x000fe20003800000 */
[--C-:B-1----:R-:W-:Y:S02]  /*0040*/  SHF.R.U32.HI R0, RZ, 0x5, R98.reuse ;  /* 0x00000005ff007819 */ /* 0x102fe40000011662 */
[----:B------:R-:W-:-:S03]  /*0050*/  SHF.R.U32.HI R7, RZ, 0x7, R98 ;  /* 0x00000007ff077819 */ /* 0x000fc60000011662 */
[----:B------:R-:W1:Y:S04]  /*0060*/  SHFL.IDX PT, R3, R0, RZ, 0x1f ;  /* 0x00001fff00037589 */ /* 0x000e6800000e0000 */
[----:B------:R2:W3:Y:S01]  /*0070*/  SHFL.IDX PT, R2, R7, RZ, 0x1f ;  /* 0x00001fff07027589 */ /* 0x0004e200000e0000 */
[----:B-1----:R-:W-:-:S13]  /*0080*/  ISETP.NE.OR P0, PT, R3, RZ, !P0 ;  /* 0x000000ff0300720c */ /* 0x002fda0004705670 */
[----:B0-23--:R-:W-:Y:S05]  /*0090*/  @P0 BRA `(.L_x_1) ;  /* 0x0000000000200947 */ /* 0x00dfea0003800000 */
[----:B------:R-:W-:Y:S02]  /*00a0*/  ULDC.64 UR4, c[0x0][0x198] ;  /* 0x0000660000047ab9 */ /* 0x000fe40000000a00 */
[----:B------:R-:W-:Y:S02]  /*00b0*/  UIADD3 UR6, UP0, UR4, 0xf0, URZ ;  /* 0x000000f004067890 */ /* 0x000fe4000ff1e03f */
[----:B------:R-:W-:Y:S02]  /*00c0*/  UIADD3 UR4, UP1, UR4, 0x1f0, URZ ;  /* 0x000001f004047890 */ /* 0x000fe4000ff3e03f */
[----:B------:R-:W-:Y:S02]  /*00d0*/  UIADD3.X UR7, URZ, UR5, URZ, UP0, !UPT ;  /* 0x000000053f077290 */ /* 0x000fe400087fe43f */
[----:B------:R-:W-:-:S07]  /*00e0*/  UIADD3.X UR5, URZ, UR5, URZ, UP1, !UPT ;  /* 0x000000053f057290 */ /* 0x000fce0008ffe43f */
[----:B------:R0:W-:Y:S02]  /*00f0*/  UTMACCTL.PF [UR6] ;  /* 0x00000000060079b9 */ /* 0x0001e40008040000 */
[----:B------:R0:W-:Y:S02]  /*0100*/  UTMACCTL.PF [UR4] ;  /* 0x00000000040079b9 */ /* 0x0001e40008040000 */
[----:B0-----:R-:W-:Y:S01]  /*0110*/  NOP ;  /* 0x0000000000007918 */ /* 0x001fe20000000000 */
.L_x_1:
[----:B------:R-:W-:Y:S05]  /*0120*/  BSYNC B0 ;  /* 0x0000000000007941 */ /* 0x000fea0003800000 */
.L_x_0:
[----:B------:R-:W0:Y:S02]  /*0130*/  SHFL.IDX PT, R5, R0, RZ, 0x1f ;  /* 0x00001fff00057589 */ /* 0x000e2400000e0000 */
[----:B0-----:R-:W-:-:S13]  /*0140*/  ISETP.NE.AND P0, PT, R5, RZ, PT ;  /* 0x000000ff0500720c */ /* 0x001fda0003f05270 */
[----:B------:R-:W-:Y:S05]  /*0150*/  @P0 BRA `(.L_x_2) ;  /* 0x0000000000500947 */ /* 0x000fea0003800000 */
[----:B------:R-:W0:Y:S01]  /*0160*/  S2UR UR8, SR_CgaCtaId ;  /* 0x00000000000879c3 */ /* 0x000e220000008800 */
[----:B------:R-:W-:Y:S01]  /*0170*/  UMOV UR4, 0x400 ;  /* 0x0000040000047882 */ /* 0x000fe20000000000 */
[----:B------:R-:W-:Y:S01]  /*0180*/  UMOV UR5, 0x1 ;  /* 0x0000000100057882 */ /* 0x000fe20000000000 */
[----:B------:R-:W-:Y:S01]  /*0190*/  UMOV UR6, 0x6 ;  /* 0x0000000600067882 */ /* 0x000fe20000000000 */
[----:B------:R-:W-:Y:S01]  /*01a0*/  ELECT P0, URZ, PT ;  /* 0x00000000003f782f */ /* 0x000fe20003800000 */
[----:B------:R-:W-:-:S04]  /*01b0*/  UIADD3 UR6, -UR6, 0x100000, URZ ;  /* 0x0010000006067890 */ /* 0x000fc8000fffe13f */
[----:B------:R-:W-:Y:S02]  /*01c0*/  USHF.L.U32 UR7, UR6, 0xb, URZ ;  /* 0x0000000b06077899 */ /* 0x000fe4000800063f */
[----:B------:R-:W-:Y:S02]  /*01d0*/  USHF.L.U32 UR6, UR6, 0x1, URZ ;  /* 0x0000000106067899 */ /* 0x000fe4000800063f */
[----:B0-----:R-:W-:Y:S02]  /*01e0*/  ULEA UR8, UR8, UR4, 0x18 ;  /* 0x0000000408087291 */ /* 0x001fe4000f8ec03f */
[----:B------:R-:W-:-:S04]  /*01f0*/  UIADD3 UR4, -UR5, 0x100000, URZ ;  /* 0x0010000005047890 */ /* 0x000fc8000fffe13f */
[----:B------:R-:W-:Y:S02]  /*0200*/  USHF.L.U32 UR5, UR4, 0xb, URZ ;  /* 0x0000000b04057899 */ /* 0x000fe4000800063f */
[----:B------:R-:W-:Y:S01]  /*0210*/  USHF.L.U32 UR4, UR4, 0x1, URZ ;  /* 0x0000000104047899 */ /* 0x000fe2000800063f */
[----:B------:R-:W0:Y:S11]  /*0220*/  FENCE.VIEW.ASYNC.S ;  /* 0x00000000000073c6 */ /* 0x000e360000000000 */
[----:B0-----:R0:W1:Y:S01]  /*0230*/  SYNCS.EXCH.64 URZ, [UR8], UR4 ;  /* 0x00000004083f75b2 */ /* 0x0010620008000100 */
[----:B------:R0:W2:Y:S01]  /*0240*/  SYNCS.EXCH.64 URZ, [UR8+0x18], UR6 ;  /* 0x00001806083f75b2 */ /* 0x0000a20008000100 */
[----:B------:R0:W3:Y:S01]  /*0250*/  SYNCS.EXCH.64 URZ, [UR8+0x8], UR4 ;  /* 0x00000804083f75b2 */ /* 0x0000e20008000100 */
[----:B------:R0:W4:Y:S01]  /*0260*/  SYNCS.EXCH.64 URZ, [UR8+0x20], UR6 ;  /* 0x00002006083f75b2 */ /* 0x0001220008000100 */
[----:B------:R0:W0:Y:S01]  /*0270*/  SYNCS.EXCH.64 URZ, [UR8+0x10], UR4 ;  /* 0x00001004083f75b2 */ /* 0x0000220008000100 */
[----:B------:R0:W0:Y:S01]  /*0280*/  SYNCS.EXCH.64 URZ, [UR8+0x28], UR6 ;  /* 0x00002806083f75b2 */ /* 0x0000220008000100 */
[----:B------:R-:W-:Y:S01]  /*0290*/  NOP ;  /* 0x0000000000007918 */ /* 0x000fe20000000000 */
.L_x_2:
[----:B------:R-:W-:Y:S01]  /*02a0*/  SHF.R.S32.HI R9, RZ, 0x1f, R98 ;  /* 0x0000001fff097819 */ /* 0x000fe20000011462 */
[----:B------:R-:W5:Y:S01]  /*02b0*/  SHFL.IDX PT, R0, R0, RZ, 0x1f ;  /* 0x00001fff00007589 */ /* 0x000f6200000e0000 */
[----:B0-----:R-:W0:Y:S01]  /*02c0*/  S2UR UR8, SR_CTAID.X ;  /* 0x00000000000879c3 */ /* 0x001e220000002500 */
[----:B------:R-:W-:Y:S02]  /*02d0*/  ELECT P0, URZ, PT ;  /* 0x00000000003f782f */ /* 0x000fe40003800000 */
[----:B------:R-:W-:Y:S01]  /*02e0*/  LEA.HI R9, R9, R98, RZ, 0x7 ;  /* 0x0000006209097211 */ /* 0x000fe200078f38ff */
[----:B------:R-:W1:Y:S01]  /*02f0*/  S2R R4, SR_CTAID.Y ;  /* 0x0000000000047919 */ /* 0x000e620000002600 */
[----:B------:R-:W-:Y:S01]  /*0300*/  SHF.R.S32.HI R6, RZ, 0x1f, R5 ;  /* 0x0000001fff067819 */ /* 0x000fe20000011405 */
[----:B------:R-:W-:Y:S01]  /*0310*/  ULDC UR4, c[0x0][0x150] ;  /* 0x0000540000047ab9 */ /* 0x000fe20000000800 */
[----:B------:R-:W-:Y:S01]  /*0320*/  LOP3.LUT R9, R9, 0xffffff80, RZ, 0xc0, !PT ;  /* 0xffffff8009097812 */ /* 0x000fe200078ec0ff */
[----:B------:R-:W-:Y:S01]  /*0330*/  NOP ;  /* 0x0000000000007918 */ /* 0x000fe20000000000 */
[----:B------:R-:W-:Y:S01]  /*0340*/  LEA.HI R6, R6, R5, RZ, 0x2 ;  /* 0x0000000506067211 */ /* 0x000fe200078f10ff */
[----:B------:R-:W2:Y:S01]  /*0350*/  LDC R11, c[0x0][0x144] ;  /* 0x00005100ff0b7b82 */ /* 0x000ea20000000800 */
[----:B------:R-:W-:Y:S01]  /*0360*/  NOP ;  /* 0x0000000000007918 */ /* 0x000fe20000000000 */
[----:B------:R-:W-:Y:S01]  /*0370*/  IMAD.IADD R8, R98, 0x1, -R9 ;  /* 0x0000000162087824 */ /* 0x000fe200078e0a09 */
[----:B------:R-:W-:Y:S01]  /*0380*/  LOP3.LUT R6, R6, 0x3ffffffc, RZ, 0xc0, !PT ;  /* 0x3ffffffc06067812 */ /* 0x000fe200078ec0ff */
[----:B------:R-:W-:Y:S01]  /*0390*/  IMAD.MOV.U32 R22, RZ, RZ, 0x1 ;  /* 0x00000001ff167424 */ /* 0x000fe200078e00ff */
[----:B------:R-:W-:-:S02]  /*03a0*/  ISETP.NE.AND P3, PT, R2, RZ, PT ;  /* 0x000000ff0200720c */ /* 0x000fc40003f65270 */
[----:B------:R-:W-:Y:S01]  /*03b0*/  SHF.R.S32.HI R9, RZ, 0x1f, R8 ;  /* 0x0000001fff097819 */ /* 0x000fe20000011408 */
[----:B------:R-:W-:Y:S01]  /*03c0*/  IMAD.IADD R6, R5, 0x1, -R6 ;  /* 0x0000000105067824 */ /* 0x000fe200078e0a06 */
[----:B------:R-:W3:Y:S02]  /*03d0*/  LDC R13, c[0x0][0x140] ;  /* 0x00005000ff0d7b82 */ /* 0x000ee40000000800 */
[----:B------:R-:W-:Y:S02]  /*03e0*/  LEA.HI R9, R9, R8, RZ, 0x3 ;  /* 0x0000000809097211 */ /* 0x000fe400078f18ff */
[----:B-----5:R-:W-:Y:S02]  /*03f0*/  ISETP.NE.OR P0, PT, R0, RZ, !P0 ;  /* 0x000000ff0000720c */ /* 0x020fe40004705670 */
[----:B------:R-:W-:Y:S02]  /*0400*/  SHF.R.S32.HI R0, RZ, 0x3, R9 ;  /* 0x00000003ff007819 */ /* 0x000fe40000011409 */
[----:B0-----:R-:W-:-:S02]  /*0410*/  I2FP.F32.U32 R10, UR8 ;  /* 0x00000008000a7c45 */ /* 0x001fc40008201000 */
[----:B------:R-:W-:-:S03]  /*0420*/  SHF.R.S32.HI R9, RZ, 0x1f, R9 ;  /* 0x0000001fff097819 */ /* 0x000fc60000011409 */
[----:B------:R-:W-:Y:S01]  /*0430*/  FMUL R10, R10, UR4 ;  /* 0x000000040a0a7c20 */ /* 0x000fe20008400000 */
[----:B------:R-:W-:Y:S01]  /*0440*/  LEA.HI R9, R9, R0, RZ, 0x2 ;  /* 0x0000000009097211 */ /* 0x000fe200078f10ff */
[----:B------:R-:W-:Y:S01]  /*0450*/  ULDC UR4, c[0x0][0x154] ;  /* 0x0000550000047ab9 */ /* 0x000fe20000000800 */
[----:B-1----:R-:W-:Y:S01]  /*0460*/  I2FP.F32.U32 R12, R4 ;  /* 0x00000004000c7245 */ /* 0x002fe20000201000 */
[----:B------:R-:W-:Y:S01]  /*0470*/  VOTEU.ALL UP0, P0 ;  /* 0x00000000003f7886 */ /* 0x000fe20000000000 */
[----:B------:R-:W-:Y:S01]  /*0480*/  LOP3.LUT R9, R9, 0xfffffffc, RZ, 0xc0, !PT ;  /* 0xfffffffc09097812 */ /* 0x000fe200078ec0ff */
[----:B------:R-:W0:Y:S01]  /*0490*/  F2I.U32.TRUNC.NTZ R10, R10 ;  /* 0x0000000a000a7305 */ /* 0x000e22000020f000 */
[----:B------:R-:W-:Y:S01]  /*04a0*/  VOTEU.ALL UP1, P0 ;  /* 0x00000000003f7886 */ /* 0x000fe20000020000 */
[----:B------:R-:W-:Y:S01]  /*04b0*/  FMUL R12, R12, UR4 ;  /* 0x000000040c0c7c20 */ /* 0x000fe20008400000 */
[----:B------:R-:W1:Y:S01]  /*04c0*/  @!UP0 S2UR UR7, SR_CgaCtaId ;  /* 0x00000000000789c3 */ /* 0x000e620000008800 */
[----:B------:R-:W-:Y:S01]  /*04d0*/  IMAD.IADD R9, R0, 0x1, -R9 ;  /* 0x0000000100097824 */ /* 0x000fe200078e0a09 */
[----:B------:R-:W-:Y:S01]  /*04e0*/  SHF.R.S32.HI R0, RZ, 0x1f, R3 ;  /* 0x0000001fff007819 */ /* 0x000fe20000011403 */
[----:B------:R-:W-:Y:S01]  /*04f0*/  UMOV UR4, 0x20 ;  /* 0x0000002000047882 */ /* 0x000fe20000000000 */
[----:B------:R-:W-:Y:S01]  /*0500*/  @!UP0 UMOV UR6, 0x400 ;  /* 0x0000040000068882 */ /* 0x000fe20000000000 */
[----:B------:R-:W-:Y:S01]  /*0510*/  IMAD R19, R6, 0x4, R9 ;  /* 0x0000000406137824 */ /* 0x000fe200078e0209 */
[----:B------:R-:W5:Y:S01]  /*0520*/  F2I.U32.TRUNC.NTZ R12, R12 ;  /* 0x0000000c000c7305 */ /* 0x000f62000020f000 */
[----:B------:R-:W-:Y:S01]  /*0530*/  LEA.HI R0, R0, R3, RZ, 0x2 ;  /* 0x0000000300007211 */ /* 0x000fe200078f10ff */
[----:B------:R-:W4:Y:S01]  /*0540*/  LDC R9, c[0x0][0x148] ;  /* 0x00005200ff097b82 */ /* 0x000f220000000800 */
[----:B------:R-:W-:-:S04]  /*0550*/  @!UP0 UIADD3 UR4, -UR4, 0x100000, URZ ;  /* 0x0010000004048890 */ /* 0x000fc8000fffe13f */
[----:B------:R-:W-:Y:S02]  /*0560*/  @!UP0 USHF.L.U32 UR5, UR4, 0xb, URZ ;  /* 0x0000000b04058899 */ /* 0x000fe4000800063f */
[----:B------:R-:W-:Y:S01]  /*0570*/  @!UP0 USHF.L.U32 UR4, UR4, 0x1, URZ ;  /* 0x0000000104048899 */ /* 0x000fe2000800063f */
[----:B------:R-:W-:Y:S01]  /*0580*/  LEA.HI R6, R19, R19, RZ, 0x1 ;  /* 0x0000001313067211 */ /* 0x000fe200078f08ff */
[----:B0-----:R-:W-:Y:S01]  /*0590*/  IMAD.MOV R14, RZ, RZ, -R10 ;  /* 0x000000ffff0e7224 */ /* 0x001fe200078e0a0a */
[----:B------:R-:W-:Y:S02]  /*05a0*/  LOP3.LUT R0, R0, 0xfffffffc, RZ, 0xc0, !PT ;  /* 0xfffffffc00007812 */ /* 0x000fe400078ec0ff */
[----:B------:R-:W-:Y:S01]  /*05b0*/  LOP3.LUT R10, R6, 0xfffffffe, RZ, 0xc0, !PT ;  /* 0xfffffffe060a7812 */ /* 0x000fe200078ec0ff */
[----:B--2---:R-:W-:Y:S01]  /*05c0*/  IMAD R6, R11, R14, UR8 ;  /* 0x000000080b067e24 */ /* 0x004fe2000f8e020e */
[----:B---3--:R-:W-:Y:S01]  /*05d0*/  ISETP.EQ.U32.AND P2, PT, R13, 0x1, PT ;  /* 0x000000010d00780c */ /* 0x008fe20003f42070 */
[----:B------:R-:W-:-:S02]  /*05e0*/  IMAD.IADD R3, R3, 0x1, -R0 ;  /* 0x0000000103037824 */ /* 0x000fc400078e0a00 */
[C---:B------:R-:W-:Y:S02]  /*05f0*/  IMAD.IADD R11, R19.reuse, 0x1, -R10 ;  /* 0x00000001130b7824 */ /* 0x040fe400078e0a0a */
[----:B------:R-:W-:Y:S01]  /*0600*/  IMAD.SHL.U32 R10, R19, 0x4, RZ ;  /* 0x00000004130a7824 */ /* 0x000fe200078e00ff */
[----:B------:R-:W-:Y:S01]  /*0610*/  ISETP.NE.AND P1, PT, R3, 0x3, PT ;  /* 0x000000030300780c */ /* 0x000fe20003f25270 */
[----:B-----5:R-:W-:Y:S01]  /*0620*/  IMAD.MOV R24, RZ, RZ, -R12 ;  /* 0x000000ffff187224 */ /* 0x020fe200078e0a0c */
[----:B------:R-:W-:Y:S01]  /*0630*/  ISETP.NE.AND P4, PT, R11, R6, PT ;  /* 0x000000060b00720c */ /* 0x000fe20003f85270 */
[----:B-1----:R-:W-:Y:S01]  /*0640*/  @!UP0 ULEA UR6, UR7, UR6, 0x18 ;  /* 0x0000000607068291 */ /* 0x002fe2000f8ec03f */
[----:B------:R-:W-:Y:S01]  /*0650*/  LOP3.LUT R19, R19, 0xc, R10, 0x78, !PT ;  /* 0x0000000c13137812 */ /* 0x000fe200078e780a */
[----:B------:R-:W-:Y:S01]  /*0660*/  VOTEU.ALL UP0, P0 ;  /* 0x00000000003f7886 */ /* 0x000fe20000000000 */
[----:B------:R-:W-:Y:S01]  /*0670*/  LOP3.LUT P0, RZ, R8, 0x7, RZ, 0xc0, !PT ;  /* 0x0000000708ff7812 */ /* 0x000fe2000780c0ff */
[----:B------:R-:W-:Y:S01]  /*0680*/  VIADD R8, R2, 0xffffffff ;  /* 0xffffffff02087836 */ /* 0x000fe20000000000 */
[----:B------:R-:W-:Y:S01]  /*0690*/  ISETP.EQ.OR P1, PT, R3, RZ, !P1 ;  /* 0x000000ff0300720c */ /* 0x000fe20004f22670 */
[----:B----4-:R-:W-:Y:S01]  /*06a0*/  IMAD R11, R9, R24, R4 ;  /* 0x00000018090b7224 */ /* 0x010fe200078e0204 */
[----:B------:R-:W-:-:S02]  /*06b0*/  ISETP.LT.U32.AND P0, PT, R19, 0x4, !P0 ;  /* 0x000000041300780c */ /* 0x000fc40004701070 */
[----:B------:R-:W-:Y:S02]  /*06c0*/  ISETP.EQ.AND P1, PT, R2, RZ, P1 ;  /* 0x000000ff0200720c */ /* 0x000fe40000f22270 */
[----:B------:R-:W-:Y:S01]  /*06d0*/  ISETP.GE.U32.AND P6, PT, R8, 0x2, PT ;  /* 0x000000020800780c */ /* 0x000fe20003fc6070 */
[----:B------:R-:W0:Y:S02]  /*06e0*/  FENCE.VIEW.ASYNC.S ;  /* 0x00000000000073c6 */ /* 0x000e240000000000 */
[----:B0-----:R0:W1:Y:S01]  /*06f0*/  @!UP0 SYNCS.EXCH.64 URZ, [UR6+0x40], UR4 ;  /* 0x00004004063f85b2 */ /* 0x0010620008000100 */
[----:B------:R-:W-:Y:S02]  /*0700*/  @P4 LEA.HI R0, R19, R19, RZ, 0x1 ;  /* 0x0000001313004211 */ /* 0x000fe400078f08ff */
[----:B------:R-:W-:Y:S02]  /*0710*/  SEL R18, RZ, 0x1, !P1 ;  /* 0x00000001ff127807 */ /* 0x000fe40004800000 */
[----:B------:R-:W-:-:S02]  /*0720*/  @P4 SHF.R.S32.HI R0, RZ, 0x1, R0 ;  /* 0x00000001ff004819 */ /* 0x000fc40000011400 */
[----:B------:R-:W-:Y:S02]  /*0730*/  SEL R18, R18, 0x2, P6 ;  /* 0x0000000212127807 */ /* 0x000fe40003000000 */
[----:B------:R-:W-:Y:S02]  /*0740*/  @P4 ISETP.NE.AND P5, PT, R0, R11, PT ;  /* 0x0000000b0000420c */ /* 0x000fe40003fa5270 */
[----:B------:R-:W-:Y:S02]  /*0750*/  SEL R11, RZ, 0x1, !P0 ;  /* 0x00000001ff0b7807 */ /* 0x000fe40004000000 */
[----:B------:R-:W-:Y:S02]  /*0760*/  @P4 SEL R22, RZ, 0x1, P5 ;  /* 0x00000001ff164807 */ /* 0x000fe40002800000 */
[----:B------:R-:W-:Y:S01]  /*0770*/  LOP3.LUT R0, R98, 0x7f, RZ, 0xc0, !PT ;  /* 0x0000007f62007812 */ /* 0x000fe200078ec0ff */
[----:B------:R0:W2:Y:S01]  /*0780*/  @!UP1 SYNCS.EXCH.64 URZ, [UR6+0x48], UR4 ;  /* 0x00004804063f95b2 */ /* 0x0000a20008000100 */
[----:B------:R-:W-:Y:S01]  /*0790*/  LOP3.LUT R22, R22, R11, RZ, 0xc0, !PT ;  /* 0x0000000b16167212 */ /* 0x000fe200078ec0ff */
[----:B------:R-:W-:Y:S01]  /*07a0*/  NOP ;  /* 0x0000000000007918 */ /* 0x000fe20000000000 */
[----:B------:R-:W-:Y:S05]  /*07b0*/  @!P2 BRA `(.L_x_3) ;  /* 0x000000000008a947 */ /* 0x000fea0003800000 */
[----:B-12---:R-:W-:Y:S01]  /*07c0*/  UCGABAR_ARV ;  /* 0x00000000000079c7 */ /* 0x006fe20008000000 */
[----:B------:R-:W-:Y:S05]  /*07d0*/  BRA `(.L_x_4) ;  /* 0x0000000000047947 */ /* 0x000fea0003800000 */
.L_x_3:
[----:B-12---:R-:W-:Y:S01]  /*07e0*/  NOP ;  /* 0x0000000000007918 */ /* 0x006fe20000000000 */
.L_x_4:
[----:B------:R-:W1:Y:S01]  /*07f0*/  LDC R2, c[0x0][0x65c] ;  /* 0x00019700ff027b82 */ /* 0x000e620000000800 */
[----:B------:R-:W-:Y:S01]  /*0800*/  LOP3.LUT R5, R5, 0xfffff7ff, RZ, 0xc0, !PT ;  /* 0xfffff7ff05057812 */ /* 0x000fe200078ec0ff */
[----:B------:R-:W-:Y:S02]  /*0810*/  IMAD.U32 R10, RZ, RZ, UR8 ;  /* 0x00000008ff0a7e24 */ /* 0x000fe4000f8e00ff */
[----:B------:R-:W-:Y:S01]  /*0820*/  IMAD.MOV.U32 R11, RZ, RZ, RZ ;  /* 0x000000ffff0b7224 */ /* 0x000fe200078e00ff */
[----:B-1----:R-:W-:-:S13]  /*0830*/  ISETP.NE.AND P1, PT, R2, 0x1, PT ;  /* 0x000000010200780c */ /* 0x002fda0003f25270 */
[----:B------:R-:W1:Y:S01]  /*0840*/  @P1 LDC R17, c[0x0][0x10] ;  /* 0x00000400ff111b82 */ /* 0x000e620000000800 */
[----:B------:R-:W-:Y:S01]  /*0850*/  @P1 LOP3.LUT R5, R5, 0x800, RZ, 0xfc, !PT ;  /* 0x0000080005051812 */ /* 0x000fe200078efcff */
[----:B------:R-:W-:Y:S02]  /*0860*/  @P1 IMAD.MOV.U32 R5, RZ, RZ, RZ ;  /* 0x000000ffff051224 */ /* 0x000fe400078e00ff */
[----:B------:R-:W-:-:S04]  /*0870*/  @P1 IMAD.MOV.U32 R15, RZ, RZ, RZ ;  /* 0x000000ffff0f1224 */ /* 0x000fc800078e00ff */
[----:B------:R-:W2:Y:S01]  /*0880*/  @!P1 LDC R13, c[0x0][0xc] ;  /* 0x00000300ff0d9b82 */ /* 0x000ea20000000800 */
[----:B0-----:R-:W-:Y:S01]  /*0890*/  ULDC UR4, c[0x0][0xc] ;  /* 0x0000030000047ab9 */ /* 0x001fe20000000800 */
[----:B------:R-:W-:Y:S01]  /*08a0*/  ULDC UR5, c[0x0][0x10] ;  /* 0x0000040000057ab9 */ /* 0x000fe20000000800 */
[----:B------:R-:W-:Y:S01]  /*08b0*/  ULDC UR6, c[0x0][0x14] ;  /* 0x0000050000067ab9 */ /* 0x000fe20000000800 */
[----:B------:R-:W-:-:S04]  /*08c0*/  UIMAD.WIDE.U32 UR4, UR4, UR5, URZ ;  /* 0x00000005040472a5 */ /* 0x000fc8000f8e003f */
[----:B------:R-:W-:Y:S02]  /*08d0*/  UIMAD.WIDE.U32 UR38, UR4, UR6, URZ ;  /* 0x00000006042672a5 */ /* 0x000fe4000f8e003f */
[----:B------:R-:W-:-:S04]  /*08e0*/  UIMAD UR41, UR5, UR6, URZ ;  /* 0x00000006052972a4 */ /* 0x000fc8000f8e023f */
[----:B------:R-:W-:Y:S01]  /*08f0*/  UIADD3 UR41, UR39, UR41, URZ ;  /* 0x0000002927297290 */ /* 0x000fe2000fffe03f */
[----:B-1----:R-:W-:-:S04]  /*0900*/  @P1 IMAD.WIDE.U32 R16, R17, UR8, R4 ;  /* 0x0000000811101c25 */ /* 0x002fc8000f8e0004 */
[----:B------:R-:W-:Y:S02]  /*0910*/  @P1 IMAD.IADD R17, R17, 0x1, R15 ;  /* 0x0000000111111824 */ /* 0x000fe400078e020f */
[----:B--2---:R-:W-:-:S04]  /*0920*/  @!P1 IMAD.WIDE.U32 R10, R4, R13, R10 ;  /* 0x0000000d040a9225 */ /* 0x004fc800078e000a */
[----:B------:R-:W-:Y:S02]  /*0930*/  @!P1 IMAD.MOV.U32 R16, RZ, RZ, R10 ;  /* 0x000000ffff109224 */ /* 0x000fe400078e000a */
[----:B------:R-:W-:Y:S01]  /*0940*/  @!P1 IMAD.MOV.U32 R17, RZ, RZ, R11 ;  /* 0x000000ffff119224 */ /* 0x000fe200078e000b */
[----:B------:R-:W-:Y:S06]  /*0950*/  @!P2 BRA `(.L_x_5) ;  /* 0x00000000000ca947 */ /* 0x000fec0003800000 */
[----:B------:R-:W-:Y:S01]  /*0960*/  UCGABAR_WAIT ;  /* 0x0000000000007dc7 */ /* 0x000fe20008000000 */
[----:B------:R-:W-:Y:S01]  /*0970*/  CCTL.IVALL ;  /* 0x00000000ff00798f */ /* 0x000fe20002000000 */
[----:B------:R-:W-:Y:S05]  /*0980*/  BRA `(.L_x_6) ;  /* 0x0000000000047947 */ /* 0x000fea0003800000 */
.L_x_5:
[----:B------:R-:W-:Y:S06]  /*0990*/  BAR.SYNC.DEFER_BLOCKING 0x0 ;  /* 0x0000000000007b1d */ /* 0x000fec0000010000 */
.L_x_6:
[----:B------:R-:W-:Y:S05]  /*09a0*/  @!P3 BRA `(.L_x_7) ;  /* 0x000000700094b947 */ /* 0x000fea0003800000 */
[----:B------:R-:W-:-:S13]  /*09b0*/  ISETP.GT.U32.AND P0, PT, R8, 0x1, PT ;  /* 0x000000010800780c */ /* 0x000fda0003f04070 */
[----:B------:R-:W-:Y:S05]  /*09c0*/  @P0 EXIT ;  /* 0x000000000000094d */ /* 0x000fea0003800000 */
[----:B------:R-:W-:Y:S01]  /*09d0*/  ULDC.64 UR4, c[0x0][0x650] ;  /* 0x0001940000047ab9 */ /* 0x000fe20000000a00 */
[----:B------:R-:W-:Y:S01]  /*09e0*/  PRMT R3, RZ, 0x7610, R3 ;  /* 0x00007610ff037816 */ /* 0x000fe20000000003 */
[----:B------:R-:W-:Y:S01]  /*09f0*/  IMAD.MOV.U32 R111, RZ, RZ, -0x1 ;  /* 0xffffffffff6f7424 */ /* 0x000fe200078e00ff */
[----:B------:R-:W-:Y:S01]  /*0a00*/  ISETP.GE.U32.AND P0, PT, R16, UR4, PT ;  /* 0x0000000410007c0c */ /* 0x000fe2000bf06070 */
[----:B------:R-:W-:Y:S02]  /*0a10*/  IMAD.MOV.U32 R103, RZ, RZ, -0x1 ;  /* 0xffffffffff677424 */ /* 0x000fe400078e00ff */
[----:B------:R-:W-:Y:S01]  /*0a20*/  IMAD.MOV.U32 R23, RZ, RZ, -0x1 ;  /* 0xffffffffff177424 */ /* 0x000fe200078e00ff */
[----:B------:R-:W-:-:S13]  /*0a30*/  ISETP.GE.U32.AND.EX P0, PT, R17, UR5, PT, P0 ;  /* 0x0000000511007c0c */ /* 0x000fda000bf06100 */
[----:B------:R-:W-:Y:S05]  /*0a40*/  @P0 BRA `(.L_x_8) ;  /* 0x00000004002c0947 */ /* 0x000fea0003800000 */
[----:B------:R-:W0:Y:S01]  /*0a50*/  LDC.64 R26, c[0x0][0x628] ;  /* 0x00018a00ff1a7b82 */ /* 0x000e220000000a00 */
[----:B------:R-:W-:Y:S02]  /*0a60*/  IMAD.MOV.U32 R10, RZ, RZ, R16 ;  /* 0x000000ffff0a7224 */ /* 0x000fe400078e0010 */
[----:B------:R-:W-:-:S05]  /*0a70*/  IMAD.MOV.U32 R11, RZ, RZ, R17 ;  /* 0x000000ffff0b7224 */ /* 0x000fca00078e0011 */
[----:B------:R-:W1:Y:S08]  /*0a80*/  LDC R8, c[0x0][0x630] ;  /* 0x00018c00ff087b82 */ /* 0x000e700000000800 */
[----:B------:R-:W2:Y:S01]  /*0a90*/  LDC.64 R28, c[0x0][0x620] ;  /* 0x00018800ff1c7b82 */ /* 0x000ea20000000a00 */
[----:B0-----:R-:W-:-:S04]  /*0aa0*/  ISETP.NE.U32.AND P0, PT, R26, RZ, PT ;  /* 0x000000ff1a00720c */ /* 0x001fc80003f05070 */
[----:B------:R-:W-:-:S13]  /*0ab0*/  ISETP.NE.AND.EX P0, PT, R27, RZ, PT, P0 ;  /* 0x000000ff1b00720c */ /* 0x000fda0003f05300 */
[----:B-12---:R-:W-:Y:S05]  /*0ac0*/  @!P0 BRA `(.L_x_9) ;  /* 0x0000000000288947 */ /* 0x006fea0003800000 */
[----:B------:R-:W0:Y:S02]  /*0ad0*/  LDC R3, c[0x0][0x634] ;  /* 0x00018d00ff037b82 */ /* 0x000e240000000800 */
[----:B0-----:R-:W-:-:S05]  /*0ae0*/  IADD3 R3, P0, R16, R3, RZ ;  /* 0x0000000310037210 */ /* 0x001fca0007f1e0ff */
[----:B------:R-:W-:-:S04]  /*0af0*/  IMAD.X R21, RZ, RZ, R17, P0 ;  /* 0x000000ffff157224 */ /* 0x000fc800000e0611 */
[----:B------:R-:W-:-:S04]  /*0b00*/  IMAD.WIDE.U32 R10, R21, R26, RZ ;  /* 0x0000001a150a7225 */ /* 0x000fc800078e00ff */
[----:B------:R-:W-:-:S04]  /*0b10*/  IMAD.WIDE.U32 R12, P0, R3, R27, R10 ;  /* 0x0000001b030c7225 */ /* 0x000fc8000780000a */
[----:B------:R-:W-:-:S04]  /*0b20*/  IMAD.WIDE.U32 R10, R3, R26, RZ ;  /* 0x0000001a030a7225 */ /* 0x000fc800078e00ff */
[----:B------:R-:W-:Y:S01]  /*0b30*/  IMAD.X R15, RZ, RZ, RZ, P0 ;  /* 0x000000ffff0f7224 */ /* 0x000fe200000e06ff */
[----:B------:R-:W-:Y:S01]  /*0b40*/  IADD3 RZ, P0, R11, R12, RZ ;  /* 0x0000000c0bff7210 */ /* 0x000fe20007f1e0ff */
[----:B------:R-:W-:-:S04]  /*0b50*/  IMAD.MOV.U32 R14, RZ, RZ, R13 ;  /* 0x000000ffff0e7224 */ /* 0x000fc800078e000d */
[----:B------:R-:W-:-:S08]  /*0b60*/  IMAD.WIDE.U32.X R10, R21, R27, R14, P0 ;  /* 0x0000001b150a7225 */ /* 0x000fd000000e040e */
.L_x_9:
[----:B------:R-:W0:Y:S01]  /*0b70*/  LDC.64 R32, c[0x0][0x640] ;  /* 0x00019000ff207b82 */ /* 0x000e220000000a00 */
[--C-:B------:R-:W-:Y:S01]  /*0b80*/  SHF.R.U64 R27, R10, R8, R11.reuse ;  /* 0x000000080a1b7219 */ /* 0x100fe2000000120b */
[----:B------:R-:W-:Y:S01]  /*0b90*/  IMAD R31, R9, R24, R4 ;  /* 0x00000018091f7224 */ /* 0x000fe200078e0204 */
[----:B------:R-:W-:Y:S01]  /*0ba0*/  SHF.R.U32.HI R3, RZ, R8, R11 ;  /* 0x00000008ff037219 */ /* 0x000fe2000001160b */
[----:B------:R-:W-:Y:S01]  /*0bb0*/  IMAD.MOV.U32 R23, RZ, RZ, 0x1 ;  /* 0x00000001ff177424 */ /* 0x000fe200078e00ff */
[----:B------:R-:W-:-:S03]  /*0bc0*/  IADD3 R5, P0, RZ, -R27, RZ ;  /* 0x8000001bff057210 */ /* 0x000fc60007f1e0ff */
[----:B------:R-:W1:Y:S02]  /*0bd0*/  LDC R12, c[0x0][0x618] ;  /* 0x00018600ff0c7b82 */ /* 0x000e640000000800 */
[----:B------:R-:W-:Y:S02]  /*0be0*/  IMAD.X R3, RZ, RZ, ~R3, P0 ;  /* 0x000000ffff037224 */ /* 0x000fe400000e0e03 */
[----:B------:R-:W-:-:S04]  /*0bf0*/  IMAD.WIDE.U32 R10, R5, R28, R16 ;  /* 0x0000001c050a7225 */ /* 0x000fc800078e0010 */
[----:B------:R-:W2:Y:S01]  /*0c00*/  LDC R20, c[0x0][0x608] ;  /* 0x00018200ff147b82 */ /* 0x000ea20000000800 */
[----:B------:R-:W-:Y:S02]  /*0c10*/  IMAD R8, R3, R28, RZ ;  /* 0x0000001c03087224 */ /* 0x000fe400078e02ff */
[----:B------:R-:W-:Y:S02]  /*0c20*/  IMAD.MOV.U32 R3, RZ, RZ, -0x1 ;  /* 0xffffffffff037424 */ /* 0x000fe400078e00ff */
[----:B------:R-:W-:-:S03]  /*0c30*/  IMAD R5, R5, R29, R8 ;  /* 0x0000001d05057224 */ /* 0x000fc600078e0208 */
[----:B------:R-:W3:Y:S01]  /*0c40*/  LDC R30, c[0x0][0x658] ;  /* 0x00019600ff1e7b82 */ /* 0x000ee20000000800 */
[----:B------:R-:W-:Y:S01]  /*0c50*/  IMAD.IADD R5, R11, 0x1, R5 ;  /* 0x000000010b057824 */ /* 0x000fe200078e0205 */
[----:B0-----:R-:W-:-:S04]  /*0c60*/  ISETP.NE.U32.AND P0, PT, R32, RZ, PT ;  /* 0x000000ff2000720c */ /* 0x001fc80003f05070 */
[----:B------:R-:W-:Y:S02]  /*0c70*/  ISETP.NE.AND.EX P0, PT, R33, RZ, PT, P0 ;  /* 0x000000ff2100720c */ /* 0x000fe40003f05300 */
[----:B------:R-:W0:Y:S01]  /*0c80*/  LDC R26, c[0x0][0x600] ;  /* 0x00018000ff1a7b82 */ /* 0x000e220000000800 */
[-CC-:B-1----:R-:W-:Y:S02]  /*0c90*/  SHF.R.U64 R14, R10, R12.reuse, R5.reuse ;  /* 0x0000000c0a0e7219 */ /* 0x182fe40000001205 */
[----:B------:R-:W-:-:S05]  /*0ca0*/  SHF.R.U32.HI R5, RZ, R12, R5 ;  /* 0x0000000cff057219 */ /* 0x000fca0000011605 */
[----:B------:R-:W1:Y:S01]  /*0cb0*/  LDC R15, c[0x0][0x648] ;  /* 0x00019200ff0f7b82 */ /* 0x000e620000000800 */
[-CC-:B--2---:R-:W-:Y:S02]  /*0cc0*/  SHF.R.U64 R29, R14, R20.reuse, R5.reuse ;  /* 0x000000140e1d7219 */ /* 0x184fe40000001205 */
[----:B------:R-:W-:-:S05]  /*0cd0*/  SHF.R.U32.HI R5, RZ, R20, R5 ;  /* 0x00000014ff057219 */ /* 0x000fca0000011605 */
[----:B------:R-:W2:Y:S01]  /*0ce0*/  LDC R21, c[0x0][0x638] ;  /* 0x00018e00ff157b82 */ /* 0x000ea20000000800 */
[-CC-:B---3--:R-:W-:Y:S02]  /*0cf0*/  SHF.R.U64 R20, R29, R30.reuse, R5.reuse ;  /* 0x0000001e1d147219 */ /* 0x188fe40000001205 */
[-C--:B------:R-:W-:Y:S02]  /*0d00*/  SHF.L.U32 R3, R3, R30.reuse, RZ ;  /* 0x0000001e03037219 */ /* 0x080fe400000006ff */
[----:B------:R-:W-:Y:S01]  /*0d10*/  SHF.R.U32.HI R5, RZ, R30, R5 ;  /* 0x0000001eff057219 */ /* 0x000fe20000011605 */
[----:B------:R-:W-:Y:S01]  /*0d20*/  IMAD.MOV.U32 R4, RZ, RZ, R20 ;  /* 0x000000ffff047224 */ /* 0x000fe200078e0014 */
[----:B------:R-:W-:Y:S01]  /*0d30*/  LOP3.LUT R12, RZ, R3, RZ, 0x33, !PT ;  /* 0x00000003ff0c7212 */ /* 0x000fe200078e33ff */
[----:B------:R-:W3:Y:S01]  /*0d40*/  LDC R25, c[0x0][0x610] ;  /* 0x00018400ff197b82 */ /* 0x000ee20000000800 */
[----:B------:R-:W-:Y:S05]  /*0d50*/  @!P0 BRA `(.L_x_10) ;  /* 0x0000000000288947 */ /* 0x000fea0003800000 */
[----:B------:R-:W4:Y:S02]  /*0d60*/  LDC R3, c[0x0][0x64c] ;  /* 0x00019300ff037b82 */ /* 0x000f240000000800 */
[----:B----4-:R-:W-:-:S05]  /*0d70*/  IADD3 R3, P0, R20, R3, RZ ;  /* 0x0000000314037210 */ /* 0x010fca0007f1e0ff */
        /* <DEDUP_REMOVED lines=8> */
.L_x_10:
[----:B-1----:R-:W-:Y:S01]  /*0e00*/  SHF.R.U64 R4, R4, R15, R5 ;  /* 0x0000000f04047219 */ /* 0x002fe20000001205 */
[----:B0-----:R-:W-:Y:S01]  /*0e10*/  VIADD R5, R26, 0xffffffff ;  /* 0xffffffff1a057836 */ /* 0x001fe20000000000 */
[----:B------:R-:W-:Y:S01]  /*0e20*/  SHF.L.U32 R3, R23, R30, RZ ;  /* 0x0000001e17037219 */ /* 0x000fe200000006ff */
[----:B------:R-:W-:Y:S01]  /*0e30*/  IMAD.MOV.U32 R23, RZ, RZ, R27 ;  /* 0x000000ffff177224 */ /* 0x000fe200078e001b */
[----:B------:R-:W-:Y:S01]  /*0e40*/  LOP3.LUT R12, R29, R12, RZ, 0xc0, !PT ;  /* 0x0000000c1d0c7212 */ /* 0x000fe200078ec0ff */
[----:B------:R-:W-:Y:S01]  /*0e50*/  IMAD.MOV R8, RZ, RZ, -R4 ;  /* 0x000000ffff087224 */ /* 0x000fe200078e0a04 */
[----:B------:R-:W-:Y:S02]  /*0e60*/  SEL R6, R6, R31, !P1 ;  /* 0x0000001f06067207 */ /* 0x000fe40004800000 */
[----:B------:R-:W-:Y:S01]  /*0e70*/  LOP3.LUT R5, R14, R5, RZ, 0xc0, !PT ;  /* 0x000000050e057212 */ /* 0x000fe200078ec0ff */
[----:B------:R-:W-:Y:S02]  /*0e80*/  IMAD R9, R3, R4, R12 ;  /* 0x0000000403097224 */ /* 0x000fe400078e020c */
[----:B--2---:R-:W-:-:S02]  /*0e90*/  IMAD R3, R8, R21, R20 ;  /* 0x0000001508037224 */ /* 0x004fc400078e0214 */
[----:B---3--:R-:W-:Y:S02]  /*0ea0*/  IMAD R6, R9, R25, R6 ;  /* 0x0000001909067224 */ /* 0x008fe400078e0206 */
[----:B------:R-:W-:Y:S02]  /*0eb0*/  IMAD R111, R3, R26, R5 ;  /* 0x0000001a036f7224 */ /* 0x000fe400078e0205 */
[----:B------:R-:W-:-:S03]  /*0ec0*/  IMAD.MOV.U32 R4, RZ, RZ, 0x1 ;  /* 0x00000001ff047424 */ /* 0x000fc600078e00ff */
[----:B------:R-:W-:Y:S02]  /*0ed0*/  SEL R103, R111, R6, !P1 ;  /* 0x000000066f677207 */ /* 0x000fe40004800000 */
[----:B------:R-:W-:Y:S02]  /*0ee0*/  PRMT R3, R4, 0x7610, R3 ;  /* 0x0000761004037816 */ /* 0x000fe40000000003 */
[----:B------:R-:W-:-:S07]  /*0ef0*/  SEL R111, R6, R111, !P1 ;  /* 0x0000006f066f7207 */ /* 0x000fce0004800000 */
.L_x_8:
[----:B------:R-:W-:-:S08]  /*0f00*/  NOP ;  /* 0x0000000000007918 */ /* 0x000fd00000000000 */
[----:B------:R-:W0:Y:S02]  /*0f10*/  USETMAXREG.TRY_ALLOC.CTAPOOL UP0, 0xe8 ;  /* 0x000000e8000079c8 */ /* 0x000e240008000600 */
[----:B0-----:R-:W-:-:S13]  /*0f20*/  PLOP3.LUT P0, PT, PT, PT, UP0, 0x80, 0x0 ;  /* 0x000000000000781c */ /* 0x001fda0003f0f008 */
[----:B------:R-:W-:Y:S05]  /*0f30*/  @!P0 BRA `(.L_x_8) ;  /* 0xfffffffc00f08947 */ /* 0x000fea000383ffff */
[----:B------:R-:W-:Y:S01]  /*0f40*/  ULDC.64 UR4, c[0x0][0x598] ;  /* 0x0001660000047ab9 */ /* 0x000fe20000000a00 */
[----:B------:R-:W-:Y:S01]  /*0f50*/  ULDC.64 UR36, c[0x0][0x208] ;  /* 0x0000820000247ab9 */ /* 0x000fe20000000a00 */
[----:B------:R-:W-:-:S04]  /*0f60*/  ISETP.NE.U32.AND P0, PT, RZ, UR4, PT ;  /* 0x00000004ff007c0c */ /* 0x000fc8000bf05070 */
[----:B------:R-:W-:-:S13]  /*0f70*/  ISETP.NE.AND.EX P0, PT, RZ, UR5, PT, P0 ;  /* 0x00000005ff007c0c */ /* 0x000fda000bf05300 */
[----:B------:R-:W-:Y:S05]  /*0f80*/  @!P0 BRA `(.L_x_11) ;  /* 0x00000000001c8947 */ /* 0x000fea0003800000 */
[----:B------:R-:W0:Y:S02]  /*0f90*/  LDC.64 R4, c[0x0][0x598] ;  /* 0x00016600ff047b82 */ /* 0x000e240000000a00 */
[----:B0-----:R-:W2:Y:S02]  /*0fa0*/  LDG.E.64 R4, desc[UR36][R4.64] ;  /* 0x0000002404047981 */ /* 0x001ea4000c1e1b00 */
[----:B--2---:R-:W-:-:S04]  /*0fb0*/  ISETP.NE.U32.AND P0, PT, R4, RZ, PT ;  /* 0x000000ff0400720c */ /* 0x004fc80003f05070 */
[----:B------:R-:W-:-:S13]  /*0fc0*/  ISETP.NE.AND.EX P0, PT, R5, RZ, PT, P0 ;  /* 0x000000ff0500720c */ /* 0x000fda0003f05300 */
[----:B------:R-:W-:Y:S05]  /*0fd0*/  @!P0 BRA `(.L_x_11) ;  /* 0x0000000000088947 */ /* 0x000fea0003800000 */
[----:B------:R0:W5:Y:S01]  /*0fe0*/  LD.E R90, desc[UR36][R4.64] ;  /* 0x00000024045a7980 */ /* 0x000162000c101900 */
[----:B------:R-:W-:Y:S05]  /*0ff0*/  BRA `(.L_x_12) ;  /* 0x0000000000247947 */ /* 0x000fea0003800000 */
.L_x_11:
[----:B------:R-:W-:Y:S02]  /*1000*/  ULDC.64 UR4, c[0x0][0x588] ;  /* 0x0001620000047ab9 */ /* 0x000fe40000000a00 */
[----:B------:R-:W-:-:S04]  /*1010*/  ISETP.NE.U32.AND P0, PT, RZ, UR4, PT ;  /* 0x00000004ff007c0c */ /* 0x000fc8000bf05070 */
[----:B------:R-:W-:-:S13]  /*1020*/  ISETP.NE.AND.EX P0, PT, RZ, UR5, PT, P0 ;  /* 0x00000005ff007c0c */ /* 0x000fda000bf05300 */
[----:B------:R-:W-:Y:S05]  /*1030*/  @!P0 BRA `(.L_x_13) ;  /* 0x00000000000c8947 */ /* 0x000fea0003800000 */
[----:B------:R-:W0:Y:S02]  /*1040*/  LDC.64 R90, c[0x0][0x588] ;  /* 0x00016200ff5a7b82 */ /* 0x000e240000000a00 */
[----:B0-----:R1:W5:Y:S01]  /*1050*/  LDG.E R90, desc[UR36][R90.64] ;  /* 0x000000245a5a7981 */ /* 0x001362000c1e1900 */
[----:B------:R-:W-:Y:S05]  /*1060*/  BRA `(.L_x_12) ;  /* 0x0000000000087947 */ /* 0x000fea0003800000 */
.L_x_13:
[----:B------:R-:W-:Y:S02]  /*1070*/  ULDC UR4, c[0x0][0x580] ;  /* 0x0001600000047ab9 */ /* 0x000fe40000000800 */
[----:B------:R-:W-:-:S07]  /*1080*/  IMAD.U32 R90, RZ, RZ, UR4 ;  /* 0x00000004ff5a7e24 */ /* 0x000fce000f8e00ff */
.L_x_12:
[----:B------:R-:W-:Y:S02]  /*1090*/  ULDC.64 UR4, c[0x0][0x5a0] ;  /* 0x0001680000047ab9 */ /* 0x000fe40000000a00 */
[----:B------:R-:W-:-:S04]  /*10a0*/  ISETP.NE.U32.AND P0, PT, RZ, UR4, PT ;  /* 0x00000004ff007c0c */ /* 0x000fc8000bf05070 */
[----:B------:R-:W-:-:S13]  /*10b0*/  ISETP.NE.AND.EX P0, PT, RZ, UR5, PT, P0 ;  /* 0x00000005ff007c0c */ /* 0x000fda000bf05300 */
[----:B------:R-:W-:Y:S05]  /*10c0*/  @!P0 BRA `(.L_x_14) ;  /* 0x00000000001c8947 */ /* 0x000fea0003800000 */
[----:B0-----:R-:W0:Y:S02]  /*10d0*/  LDC.64 R4, c[0x0][0x5a0] ;  /* 0x00016800ff047b82 */ /* 0x001e240000000a00 */
[----:B0-----:R-:W2:Y:S02]  /*10e0*/  LDG.E.64 R4, desc[UR36][R4.64] ;  /* 0x0000002404047981 */ /* 0x001ea4000c1e1b00 */
[----:B--2---:R-:W-:-:S04]  /*10f0*/  ISETP.NE.U32.AND P0, PT, R4, RZ, PT ;  /* 0x000000ff0400720c */ /* 0x004fc80003f05070 */
[----:B------:R-:W-:-:S13]  /*1100*/  ISETP.NE.AND.EX P0, PT, R5, RZ, PT, P0 ;  /* 0x000000ff0500720c */ /* 0x000fda0003f05300 */
[----:B------:R-:W-:Y:S05]  /*1110*/  @!P0 BRA `(.L_x_14) ;  /* 0x0000000000088947 */ /* 0x000fea0003800000 */
[----:B-1----:R0:W5:Y:S01]  /*1120*/  LD.E R91, desc[UR36][R4.64] ;  /* 0x00000024045b7980 */ /* 0x002162000c101900 */
[----:B------:R-:W-:Y:S05]  /*1130*/  BRA `(.L_x_15) ;  /* 0x0000000000247947 */ /* 0x000fea0003800000 */
.L_x_14:
[----:B------:R-:W-:Y:S02]  /*1140*/  ULDC.64 UR4, c[0x0][0x590] ;  /* 0x0001640000047ab9 */ /* 0x000fe40000000a00 */
[----:B------:R-:W-:-:S04]  /*1150*/  ISETP.NE.U32.AND P0, PT, RZ, UR4, PT ;  /* 0x00000004ff007c0c */ /* 0x000fc8000bf05070 */
[----:B------:R-:W-:-:S13]  /*1160*/  ISETP.NE.AND.EX P0, PT, RZ, UR5, PT, P0 ;  /* 0x00000005ff007c0c */ /* 0x000fda000bf05300 */
[----:B------:R-:W-:Y:S05]  /*1170*/  @!P0 BRA `(.L_x_16) ;  /* 0x00000000000c8947 */ /* 0x000fea0003800000 */
[----:B0-----:R-:W1:Y:S02]  /*1180*/  LDC.64 R4, c[0x0][0x590] ;  /* 0x00016400ff047b82 */ /* 0x001e640000000a00 */
[----:B-1----:R1:W5:Y:S01]  /*1190*/  LDG.E R91, desc[UR36][R4.64] ;  /* 0x00000024045b7981 */ /* 0x002362000c1e1900 */
[----:B------:R-:W-:Y:S05]  /*11a0*/  BRA `(.L_x_15) ;  /* 0x0000000000087947 */ /* 0x000fea0003800000 */
.L_x_16:
[----:B------:R-:W-:Y:S02]  /*11b0*/  ULDC UR4, c[0x0][0x584] ;  /* 0x0001610000047ab9 */ /* 0x000fe40000000800 */
[----:B-1----:R-:W-:-:S07]  /*11c0*/  IMAD.U32 R91, RZ, RZ, UR4 ;  /* 0x00000004ff5b7e24 */ /* 0x002fce000f8e00ff */
.L_x_15:
[----:B------:R-:W-:-:S13]  /*11d0*/  LOP3.LUT P0, RZ, R3, 0xff, RZ, 0xc0, !PT ;  /* 0x000000ff03ff7812 */ /* 0x000fda000780c0ff */
[----:B------:R-:W-:Y:S05]  /*11e0*/  @!P0 EXIT ;  /* 0x000000000000894d */ /* 0x000fea0003800000 */
[----:B------:R-:W2:Y:S01]  /*11f0*/  LDC R93, c[0x0][0x658] ;  /* 0x00019600ff5d7b82 */ /* 0x000ea20000000800 */
[----:B------:R-:W-:Y:S01]  /*1200*/  LOP3.LUT R7, R7, 0x1, RZ, 0xc0, !PT ;  /* 0x0000000107077812 */ /* 0x000fe200078ec0ff */
[----:B------:R-:W-:Y:S01]  /*1210*/  ULDC.64 UR6, c[0x0][0x288] ;  /* 0x0000a20000067ab9 */ /* 0x000fe20000000a00 */
[----:B------:R-:W-:Y:S01]  /*1220*/  SHF.R.U32.HI R3, RZ, 0x2, R98 ;  /* 0x00000002ff037819 */ /* 0x000fe20000011662 */
[----:B------:R-:W-:Y:S01]  /*1230*/  UIADD3 UR4, UR7, 0x7f, URZ ;  /* 0x0000007f07047890 */ /* 0x000fe2000fffe03f */
[----:B------:R-:W-:Y:S01]  /*1240*/  SHF.R.U32.HI R0, RZ, 0x1, R0 ;  /* 0x00000001ff007819 */ /* 0x000fe20000011600 */
[----:B------:R-:W-:Y:S01]  /*1250*/  IMAD.SHL.U32 R88, R7, 0x40, RZ ;  /* 0x0000004007587824 */ /* 0x000fe200078e00ff */
[----:B------:R-:W-:Y:S01]  /*1260*/  LOP3.LUT R3, R3, 0x7, RZ, 0xc0, !PT ;  /* 0x0000000703037812 */ /* 0x000fe200078ec0ff */
[----:B------:R-:W3:Y:S01]  /*1270*/  LDC.64 R96, c[0x0][0x5c8] ;  /* 0x00017200ff607b82 */ /* 0x000ee20000000a00 */
[----:B------:R-:W-:Y:S01]  /*1280*/  USHF.R.S32.HI UR5, URZ, 0x1f, UR4 ;  /* 0x0000001f3f057899 */ /* 0x000fe20008011404 */
[----:B------:R-:W-:Y:S01]  /*1290*/  LOP3.LUT R0, R0, 0x30, RZ, 0xc0, !PT ;  /* 0x0000003000007812 */ /* 0x000fe200078ec0ff */
[----:B------:R-:W-:Y:S01]  /*12a0*/  IMAD.MOV.U32 R6, RZ, RZ, 0x1 ;  /* 0x00000001ff067424 */ /* 0x000fe200078e00ff */
[--C-:B------:R-:W-:Y:S01]  /*12b0*/  LOP3.LUT R88, R88, 0x40, R3.reuse, 0xe2, !PT ;  /* 0x0000004058587812 */ /* 0x100fe200078ee203 */
[----:B------:R-:W-:Y:S01]  /*12c0*/  ULEA.HI UR5, UR5, UR4, URZ, 0x7 ;  /* 0x0000000405057291 */ /* 0x000fe2000f8f383f */
[-C--:B01----:R-:W-:Y:S01]  /*12d0*/  IADD3 R4, RZ, -R0.reuse, -R3 ;  /* 0x80000000ff047210 */ /* 0x083fe20007ffe803 */
[----:B------:R-:W-:Y:S01]  /*12e0*/  IMAD.U32 R5, RZ, RZ, UR6 ;  /* 0x00000006ff057e24 */ /* 0x000fe2000f8e00ff */
[----:B------:R-:W0:Y:S01]  /*12f0*/  LDC R100, c[0x0][0x600] ;  /* 0x00018000ff647b82 */ /* 0x000e220000000800 */
[----:B------:R-:W-:Y:S01]  /*1300*/  LOP3.LUT R88, R88, R0, RZ, 0xfc, !PT ;  /* 0x0000000058587212 */ /* 0x000fe200078efcff */
[----:B------:R-:W-:Y:S01]  /*1310*/  IMAD.MOV.U32 R0, RZ, RZ, -0x1 ;  /* 0xffffffffff007424 */ /* 0x000fe200078e00ff */
[----:B------:R-:W-:Y:S01]  /*1320*/  USHF.R.S32.HI UR43, URZ, 0x7, UR5 ;  /* 0x000000073f2b7899 */ /* 0x000fe20008011405 */
[C---:B------:R-:W-:Y:S01]  /*1330*/  LOP3.LUT R92, R98.reuse, 0x3, RZ, 0xc0, !PT ;  /* 0x00000003625c7812 */ /* 0x040fe200078ec0ff */
[----:B------:R-:W-:Y:S01]  /*1340*/  IMAD R4, R7, -0x40, R4 ;  /* 0xffffffc007047824 */ /* 0x000fe200078e0204 */
[----:B------:R-:W-:Y:S01]  /*1350*/  LOP3.LUT R99, R98, 0x80, RZ, 0xc0, !PT ;  /* 0x0000008062637812 */ /* 0x000fe200078ec0ff */
[----:B------:R-:W-:Y:S01]  /*1360*/  UISETP.LT.AND UP0, UPT, UR43, 0x1, UPT ;  /* 0x000000012b00788c */ /* 0x000fe2000bf01270 */
[-C--:B--2---:R-:W-:Y:S01]  /*1370*/  SHF.L.U32 R0, R0, R93.reuse, RZ ;  /* 0x0000005d00007219 */ /* 0x084fe200000006ff */
[----:B------:R-:W-:Y:S01]  /*1380*/  ULDC UR4, c[0x0][0x284] ;  /* 0x0000a10000047ab9 */ /* 0x000fe20000000800 */
[----:B------:R-:W-:Y:S01]  /*1390*/  IMAD R92, R92, -0x2, R5 ;  /* 0xfffffffe5c5c7824 */ /* 0x000fe200078e0205 */
[----:B------:R-:W-:Y:S01]  /*13a0*/  USEL UR44, UR43, 0x1, UP0 ;  /* 0x000000012b2c7887 */ /* 0x000fe20008000000 */
[----:B------:R-:W-:Y:S01]  /*13b0*/  SHF.L.U32 R93, R6, R93, RZ ;  /* 0x0000005d065d7219 */ /* 0x000fe200000006ff */
[----:B------:R-:W-:Y:S01]  /*13c0*/  IMAD.SHL.U32 R98, R98, 0x2, RZ ;  /* 0x0000000262627824 */ /* 0x000fe200078e00ff */
[----:B------:R-:W-:Y:S01]  /*13d0*/  LOP3.LUT R118, R18, 0x1, RZ, 0xfc, !PT ;  /* 0x0000000112767812 */ /* 0x000fe200078efcff */
[----:B------:R-:W-:Y:S01]  /*13e0*/  VIADD R102, R4, UR4 ;  /* 0x0000000404667c36 */ /* 0x000fe20008000000 */
[C-C-:B---3--:R-:W-:Y:S01]  /*13f0*/  SHF.L.U64.HI R94, R96.reuse, 0x7, R97.reuse ;  /* 0x00000007605e7819 */ /* 0x148fe20000010261 */
[----:B------:R-:W-:Y:S01]  /*1400*/  IMAD.MOV.U32 R89, RZ, RZ, RZ ;  /* 0x000000ffff597224 */ /* 0x000fe200078e00ff */
[C---:B------:R-:W-:Y:S01]  /*1410*/  SHF.L.U64.HI R95, R96.reuse, 0x3, R97 ;  /* 0x00000003605f7819 */ /* 0x040fe20000010261 */
[C---:B------:R-:W-:Y:S01]  /*1420*/  IMAD.SHL.U32 R97, R96.reuse, 0x80, RZ ;  /* 0x0000008060617824 */ /* 0x040fe200078e00ff */
[----:B------:R-:W-:Y:S01]  /*1430*/  SHF.R.U32.HI R99, RZ, 0x7, R99 ;  /* 0x00000007ff637819 */ /* 0x000fe20000011663 */
[----:B------:R-:W-:Y:S01]  /*1440*/  IMAD.SHL.U32 R96, R96, 0x8, RZ ;  /* 0x0000000860607824 */ /* 0x000fe200078e00ff */
[----:B------:R-:W-:Y:S01]  /*1450*/  LOP3.LUT R101, RZ, R0, RZ, 0x33, !PT ;  /* 0x00000000ff657212 */ /* 0x000fe200078e33ff */
[----:B------:R-:W-:Y:S01]  /*1460*/  UIADD3 UR44, UR43, -UR44, URZ ;  /* 0x8000002c2b2c7290 */ /* 0x000fe2000fffe03f */
[----:B0-----:R-:W-:Y:S01]  /*1470*/  VIADD R100, R100, 0xffffffff ;  /* 0xffffffff64647836 */ /* 0x001fe20000000000 */
[----:B------:R-:W-:Y:S01]  /*1480*/  UMOV UR40, URZ ;  /* 0x0000003f00287c82 */ /* 0x000fe20008000000 */
[----:B------:R-:W-:-:S09]  /*1490*/  UMOV UR42, URZ ;  /* 0x0000003f002a7c82 */ /* 0x000fd20008000000 */
.L_x_160:
[----:B0-----:R-:W0:Y:S01]  /*14a0*/  SHFL.IDX PT, R0, R99, RZ, 0x1f ;  /* 0x00001fff63007589 */ /* 0x001e2200000e0000 */
[----:B-1----:R-:W1:Y:S01]  /*14b0*/  S2UR UR7, SR_CgaCtaId ;  /* 0x00000000000779c3 */ /* 0x002e620000008800 */
[----:B------:R-:W-:Y:S01]  /*14c0*/  UMOV UR6, 0x400 ;  /* 0x0000040000067882 */ /* 0x000fe20000000000 */
[----:B0-----:R-:W-:Y:S01]  /*14d0*/  R2UR UR4, R0 ;  /* 0x00000000000472ca */ /* 0x001fe200000e0000 */
[----:B-1----:R-:W-:-:S12]  /*14e0*/  ULEA UR6, UR7, UR6, 0x18 ;  /* 0x0000000607067291 */ /* 0x002fd8000f8ec03f */
[----:B------:R-:W-:-:S04]  /*14f0*/  ULEA.HI UR5, UR4, UR4, URZ, 0x1 ;  /* 0x0000000404057291 */ /* 0x000fc8000f8f083f */
[----:B------:R-:W-:-:S04]  /*1500*/  ULOP3.LUT UR5, UR5, 0x7fffe, URZ, 0xc0, !UPT ;  /* 0x0007fffe05057892 */ /* 0x000fc8000f8ec03f */
[----:B------:R-:W-:-:S03]  /*1510*/  UIADD3 UR5, UR4, -UR5, URZ ;  /* 0x8000000504057290 */ /* 0x000fc6000fffe03f */
[----:B------:R-:W-:Y:S01]  /*1520*/  ULDC UR4, c[0x0][0x28c] ;  /* 0x0000a30000047ab9 */ /* 0x000fe20000000800 */
[----:B------:R-:W-:Y:S01]  /*1530*/  ULEA UR5, UR5, UR6, 0xd ;  /* 0x0000000605057291 */ /* 0x000fe2000f8e683f */
[----:B------:R-:W-:-:S03]  /*1540*/  ISETP.LT.AND P0, PT, RZ, UR4, PT ;  /* 0x00000004ff007c0c */ /* 0x000fc6000bf01270 */
[----:B------:R-:W-:-:S04]  /*1550*/  UIADD3 UR5, UR5, 0x100, URZ ;  /* 0x0000010005057890 */ /* 0x000fc8000fffe03f */
[----:B------:R-:W-:-:S04]  /*1560*/  USHF.R.U32.HI UR5, URZ, 0x4, UR5 ;  /* 0x000000043f057899 */ /* 0x000fc80008011605 */
[----:B------:R-:W-:-:S04]  /*1570*/  ULOP3.LUT UR5, UR5, 0x3fff, URZ, 0xc0, !UPT ;  /* 0x00003fff05057892 */ /* 0x000fc8000f8ec03f */
[----:B------:R-:W-:Y:S01]  /*1580*/  ULOP3.LUT UR45, UR5, 0x10000, URZ, 0xfc, !UPT ;  /* 0x00010000052d7892 */ /* 0x000fe2000f8efc3f */
[----:B--2345:R-:W-:Y:S11]  /*1590*/  @P0 BRA `(.L_x_17) ;  /* 0x0000000000400947 */ /* 0x03cff60003800000 */
[----:B------:R-:W-:Y:S01]  /*15a0*/  MOV R0, 0x0 ;  /* 0x0000000000007802 */ /* 0x000fe20000000f00 */
[----:B------:R-:W-:Y:S01]  /*15b0*/  ULDC.64 UR4, c[0x4][0x68] ;  /* 0x01001a0000047ab9 */ /* 0x000fe20000000a00 */
[----:B------:R-:W-:Y:S01]  /*15c0*/  ULDC.64 UR6, c[0x4][0x8] ;  /* 0x0100020000067ab9 */ /* 0x000fe20000000a00 */
[----:B------:R-:W-:Y:S01]  /*15d0*/  IMAD.U32 R4, RZ, RZ, UR4 ;  /* 0x00000004ff047e24 */ /* 0x000fe2000f8e00ff */
[----:B------:R0:W1:Y:S01]  /*15e0*/  LDC.64 R14, c[0x4][R0] ;  /* 0x01000000000e7b82 */ /* 0x0000620000000a00 */
[----:B------:R-:W-:Y:S01]  /*15f0*/  IMAD.U32 R5, RZ, RZ, UR5 ;  /* 0x00000005ff057e24 */ /* 0x000fe2000f8e00ff */
[----:B------:R-:W-:Y:S01]  /*1600*/  ULDC.64 UR4, c[0x4][0x70] ;  /* 0x01001c0000047ab9 */ /* 0x000fe20000000a00 */
[----:B------:R-:W-:Y:S02]  /*1610*/  IMAD.U32 R10, RZ, RZ, UR6 ;  /* 0x00000006ff0a7e24 */ /* 0x000fe4000f8e00ff */
[----:B------:R-:W-:Y:S02]  /*1620*/  IMAD.U32 R6, RZ, RZ, UR4 ;  /* 0x00000004ff067e24 */ /* 0x000fe4000f8e00ff */
[----:B------:R-:W-:-:S02]  /*1630*/  IMAD.U32 R7, RZ, RZ, UR5 ;  /* 0x00000005ff077e24 */ /* 0x000fc4000f8e00ff */
[----:B------:R-:W-:Y:S02]  /*1640*/  IMAD.U32 R11, RZ, RZ, UR7 ;  /* 0x00000007ff0b7e24 */ /* 0x000fe4000f8e00ff */
[----:B------:R-:W-:Y:S02]  /*1650*/  IMAD.MOV.U32 R8, RZ, RZ, 0x1e1 ;  /* 0x000001e1ff087424 */ /* 0x000fe400078e00ff */
[----:B------:R-:W-:Y:S02]  /*1660*/  IMAD.MOV.U32 R12, RZ, RZ, 0x1 ;  /* 0x00000001ff0c7424 */ /* 0x000fe400078e00ff */
[----:B0-----:R-:W-:-:S07]  /*1670*/  IMAD.MOV.U32 R13, RZ, RZ, RZ ;  /* 0x000000ffff0d7224 */ /* 0x001fce00078e00ff */
[----:B------:R-:W-:-:S07]  /*1680*/  LEPC R20, `(.L_x_17) ;  /* 0x000000001014794e */ /* 0x000fce0000000000 */
[----:B-1---5:R-:W-:Y:S05]  /*1690*/  CALL.ABS.NOINC R14 ;  /* 0x000000000e007343 */ /* 0x022fea0003c00000 */
.L_x_17:
[----:B------:R-:W-:-:S13]  /*16a0*/  ISETP.NE.AND P0, PT, R118, 0x3, PT ;  /* 0x000000037600780c */ /* 0x000fda0003f05270 */
[----:B------:R-:W-:Y:S05]  /*16b0*/  @!P0 BRA `(.L_x_18) ;  /* 0x0000000000048947 */ /* 0x000fea0003800000 */
[----:B------:R-:W-:Y:S01]  /*16c0*/  BPT.TRAP 0x1 ;  /* 0x000000040000795c */ /* 0x000fe20000300000 */
.L_x_18:
[----:B------:R-:W0:Y:S01]  /*16d0*/  S2UR UR5, SR_CgaCtaId ;  /* 0x00000000000579c3 */ /* 0x000e220000008800 */
[----:B------:R-:W-:Y:S01]  /*16e0*/  UMOV UR4, 0x400 ;  /* 0x0000040000047882 */ /* 0x000fe20000000000 */
[----:B------:R-:W-:Y:S02]  /*16f0*/  IMAD.U32 R0, RZ, RZ, UR40 ;  /* 0x00000028ff007e24 */ /* 0x000fe4000f8e00ff */
[----:B------:R-:W-:-:S03]  /*1700*/  IMAD.U32 R3, RZ, RZ, UR42 ;  /* 0x0000002aff037e24 */ /* 0x000fc6000f8e00ff */
[----:B------:R-:W-:Y:S01]  /*1710*/  SHF.L.U32 R0, R0, 0x1f, RZ ;  /* 0x0000001f00007819 */ /* 0x000fe200000006ff */
[----:B0-----:R-:W-:-:S06]  /*1720*/  ULEA UR4, UR5, UR4, 0x18 ;  /* 0x0000000405047291 */ /* 0x001fcc000f8ec03f */
[----:B------:R-:W-:-:S04]  /*1730*/  IMAD.U32 R6, RZ, RZ, UR4 ;  /* 0x00000004ff067e24 */ /* 0x000fc8000f8e00ff */
[----:B------:R-:W-:-:S04]  /*1740*/  IMAD R3, R3, 0x8, R6 ;  /* 0x0000000803037824 */ /* 0x000fc800078e0206 */
[----:B------:R0:W1:Y:S01]  /*1750*/  SYNCS.PHASECHK.TRANS64.TRYWAIT P1, [R3+URZ], R0 ;  /* 0x00000000030075a7 */ /* 0x000062000802017f */
[----:B------:R-:W-:Y:S05]  /*1760*/  @!P0 BRA `(.L_x_19) ;  /* 0x0000000000048947 */ /* 0x000fea0003800000 */
[----:B------:R-:W-:Y:S01]  /*1770*/  BPT.TRAP 0x1 ;  /* 0x000000040000795c */ /* 0x000fe20000300000 */
.L_x_19:
[----:B------:R-:W-:-:S05]  /*1780*/  IMAD.U32 R4, RZ, RZ, UR44 ;  /* 0x0000002cff047e24 */ /* 0x000fca000f8e00ff */
[----:B------:R-:W-:Y:S01]  /*1790*/  ISETP.GE.AND P2, PT, R4, 0x1, PT ;  /* 0x000000010400780c */ /* 0x000fe20003f46270 */
[----:B-1----:R-:W-:-:S12]  /*17a0*/  @P1 BRA `(.L_x_20) ;  /* 0x0000000000081947 */ /* 0x002fd80003800000 */
[----:B------:R-:W1:Y:S02]  /*17b0*/  SYNCS.PHASECHK.TRANS64.TRYWAIT P1, [R3+URZ], R0 ;  /* 0x00000000030075a7 */ /* 0x000e64000802017f */
[----:B-1----:R-:W-:Y:S05]  /*17c0*/  @!P1 BRA `(.L_x_21) ;  /* 0x0000007800a49947 */ /* 0x002fea0003800000 */
.L_x_20:
[----:B------:R-:W-:Y:S05]  /*17d0*/  WARPSYNC.ALL ;  /* 0x0000000000007948 */ /* 0x000fea0003800000 */
[----:B------:R-:W-:Y:S01]  /*17e0*/  R2UR UR4, R6 ;  /* 0x00000000060472ca */ /* 0x000fe200000e0000 */
[----:B------:R-:W-:Y:S01]  /*17f0*/  ULEA UR8, UR42, UR45, 0xc ;  /* 0x0000002d2a087291 */ /* 0x000fe2000f8e603f */
[----:B------:R-:W-:Y:S01]  /*1800*/  WARPGROUP.ARRIVE ;  /* 0x00000000000079c5 */ /* 0x000fe20000000000 */
[----:B------:R-:W-:Y:S01]  /*1810*/  UMOV UR9, 0x40000040 ;  /* 0x4000004000097882 */ /* 0x000fe20000000000 */
[----:B------:R-:W-:Y:S01]  /*1820*/  UMOV UR11, 0x40000040 ;  /* 0x40000040000b7882 */ /* 0x000fe20000000000 */
[----:B------:R-:W-:Y:S01]  /*1830*/  UIADD3 UR12, UR8, 0x400, URZ ;  /* 0x00000400080c7890 */ /* 0x000fe2000fffe03f */
[----:B------:R-:W-:Y:S01]  /*1840*/  UMOV UR15, UR11 ;  /* 0x0000000b000f7c82 */ /* 0x000fe20008000000 */
[----:B------:R-:W-:Y:S01]  /*1850*/  UMOV UR13, 0x40000040 ;  /* 0x40000040000d7882 */ /* 0x000fe20000000000 */
[----:B------:R-:W-:-:S05]  /*1860*/  UIADD3 UR5, UR8, 0x402, URZ ;  /* 0x0000040208057890 */ /* 0x000fca000fffe03f */
[----:B------:R-:W-:-:S04]  /*1870*/  UIADD3 UR4, UR4, 0x30100, URZ ;  /* 0x0003010004047890 */ /* 0x000fc8000fffe03f */
[----:B------:R-:W-:-:S04]  /*1880*/  USHF.R.U32.HI UR4, URZ, 0x4, UR4 ;  /* 0x000000043f047899 */ /* 0x000fc80008011604 */
[----:B------:R-:W-:-:S04]  /*1890*/  ULOP3.LUT UR4, UR4, 0x3fff, URZ, 0xc0, !UPT ;  /* 0x00003fff04047892 */ /* 0x000fc8000f8ec03f */
[----:B------:R-:W-:-:S04]  /*18a0*/  ULOP3.LUT UR4, UR4, 0x10000, URZ, 0xfc, !UPT ;  /* 0x0001000004047892 */ /* 0x000fc8000f8efc3f */
[----:B------:R-:W-:-:S07]  /*18b0*/  ULEA UR6, UR42, UR4, 0xa ;  /* 0x000000042a067291 */ /* 0x000fce000f8e503f */
[----:B------:R-:W-:Y:S02]  /*18c0*/  UMOV UR10, UR6 ;  /* 0x00000006000a7c82 */ /* 0x000fe40008000000 */
[----:B------:R-:W-:Y:S01]  /*18d0*/  HGMMA.64x64x16.F32 R56, gdesc[UR8], RZ, !UPT, gsb0 ;  /* 0x00e00000083879f0 */ /* 0x000fe2000c0008ff */
[----:B------:R-:W-:Y:S01]  /*18e0*/  UMOV UR14, UR10 ;  /* 0x0000000a000e7c82 */ /* 0x000fe20008000000 */
[----:B------:R-:W-:Y:S01]  /*18f0*/  UIADD3 UR10, UR6, 0x206, URZ ;  /* 0x00000206060a7890 */ /* 0x000fe2000fffe03f */
[----:B------:R-:W-:Y:S01]  /*1900*/  UMOV UR9, 0x40000040 ;  /* 0x4000004000097882 */ /* 0x000fe20000000000 */
[----:B------:R-:W-:Y:S01]  /*1910*/  UMOV UR11, 0x40000040 ;  /* 0x40000040000b7882 */ /* 0x000fe20000000000 */
[----:B------:R-:W-:Y:S02]  /*1920*/  WARPGROUP.DEPBAR.LE gsb0, 0x0 ;  /* 0x00008000000079c5 */ /* 0x000fe40000010000 */
[----:B------:R-:W-:-:S06]  /*1930*/  WARPGROUP.ARRIVE ;  /* 0x00000000000079c5 */ /* 0x000fcc0000000000 */
[----:B------:R-:W-:Y:S01]  /*1940*/  HGMMA.64x64x16.F32 R24, gdesc[UR12], RZ, !UPT, gsb0 ;  /* 0x00e000000c1879f0 */ /* 0x000fe2000c0008ff */
[----:B------:R-:W-:Y:S02]  /*1950*/  UIADD3 UR12, UR8, 0x2, URZ ;  /* 0x00000002080c7890 */ /* 0x000fe4000fffe03f */
[----:B------:R-:W-:Y:S01]  /*1960*/  UIADD3 UR14, UR6, 0x2, URZ ;  /* 0x00000002060e7890 */ /* 0x000fe2000fffe03f */
[----:B------:R-:W-:Y:S01]  /*1970*/  UMOV UR13, 0x40000040 ;  /* 0x40000040000d7882 */ /* 0x000fe20000000000 */
[----:B------:R-:W-:Y:S01]  /*1980*/  UMOV UR15, 0x40000040 ;  /* 0x40000040000f7882 */ /* 0x000fe20000000000 */
[----:B------:R-:W-:Y:S02]  /*1990*/  WARPGROUP.DEPBAR.LE gsb0, 0x0 ;  /* 0x00008000000079c5 */ /* 0x000fe40000010000 */
[----:B------:R-:W-:-:S06]  /*19a0*/  WARPGROUP.ARRIVE ;  /* 0x00000000000079c5 */ /* 0x000fcc0000000000 */
[----:B------:R-:W-:Y:S01]  /*19b0*/  HGMMA.64x64x16.F32 R56, gdesc[UR12], R56, gsb0 ;  /* 0x00e000000c3879f0 */ /* 0x000fe20008000838 */
[----:B------:R-:W-:Y:S01]  /*19c0*/  UMOV UR12, UR5 ;  /* 0x00000005000c7c82 */ /* 0x000fe20008000000 */
[----:B------:R-:W-:Y:S01]  /*19d0*/  UMOV UR13, 0x40000040 ;  /* 0x40000040000d7882 */ /* 0x000fe20000000000 */
[----:B------:R-:W-:Y:S01]  /*19e0*/  UIADD3 UR5, UR8, 0x404, URZ ;  /* 0x0000040408057890 */ /* 0x000fe2000fffe03f */
[----:B------:R-:W-:Y:S02]  /*19f0*/  WARPGROUP.DEPBAR.LE gsb0, 0x0 ;  /* 0x00008000000079c5 */ /* 0x000fe40000010000 */
[----:B------:R-:W-:-:S06]  /*1a00*/  WARPGROUP.ARRIVE ;  /* 0x00000000000079c5 */ /* 0x000fcc0000000000 */
[----:B------:R-:W-:Y:S01]  /*1a10*/  HGMMA.64x64x16.F32 R24, gdesc[UR12], R24, gsb0 ;  /* 0x00e000000c1879f0 */ /* 0x000fe20008000818 */
        /* <DEDUP_REMOVED lines=56> */
[----:B------:R-:W-:Y:S01]  /*1da0*/  UIADD3 UR6, UR8, 0xc06, URZ ;  /* 0x00000c0608067890 */ /* 0x000fe2000fffe03f */
[----:B------:R-:W-:Y:S02]  /*1db0*/  WARPGROUP.DEPBAR.LE gsb0, 0x0 ;  /* 0x00008000000079c5 */ /* 0x000fe40000010000 */
[----:B------:R-:W-:-:S06]  /*1dc0*/  WARPGROUP.ARRIVE ;  /* 0x00000000000079c5 */ /* 0x000fcc0000000000 */
[----:B------:R-:W-:Y:S01]  /*1dd0*/  HGMMA.64x64x16.F32 R56, gdesc[UR12], R56, gsb0 ;  /* 0x00e000000c3879f0 */ /* 0x000fe20008000838 */
[----:B------:R-:W-:Y:S01]  /*1de0*/  UMOV UR12, UR5 ;  /* 0x00000005000c7c82 */ /* 0x000fe20008000000 */
[----:B------:R-:W-:Y:S01]  /*1df0*/  UMOV UR13, 0x40000040 ;  /* 0x40000040000d7882 */ /* 0x000fe20000000000 */
[----:B------:R-:W-:-:S07]  /*1e00*/  UIADD3 UR5, UR8, 0x806, URZ ;  /* 0x0000080608057890 */ /* 0x000fce000fffe03f */
[----:B------:R-:W-:Y:S01]  /*1e10*/  UMOV UR8, UR5 ;  /* 0x0000000500087c82 */ /* 0x000fe20008000000 */
[----:B------:R-:W-:Y:S02]  /*1e20*/  WARPGROUP.DEPBAR.LE gsb0, 0x0 ;  /* 0x00008000000079c5 */ /* 0x000fe40000010000 */
[----:B------:R-:W-:-:S06]  /*1e30*/  WARPGROUP.ARRIVE ;  /* 0x00000000000079c5 */ /* 0x000fcc0000000000 */
[----:B------:R-:W-:Y:S03]  /*1e40*/  HGMMA.64x64x16.F32 R24, gdesc[UR12], R24, gsb0 ;  /* 0x00e000000c1879f0 */ /* 0x000fe60008000818 */
[----:B------:R-:W-:Y:S02]  /*1e50*/  WARPGROUP.DEPBAR.LE gsb0, 0x0 ;  /* 0x00008000000079c5 */ /* 0x000fe40000010000 */
[----:B------:R-:W-:-:S06]  /*1e60*/  WARPGROUP.ARRIVE ;  /* 0x00000000000079c5 */ /* 0x000fcc0000000000 */
[----:B------:R-:W-:Y:S01]  /*1e70*/  HGMMA.64x64x16.F32 R56, gdesc[UR8], R56, gsb0 ;  /* 0x00e00000083879f0 */ /* 0x000fe20008000838 */
[----:B------:R-:W-:Y:S01]  /*1e80*/  UMOV UR8, UR6 ;  /* 0x0000000600087c82 */ /* 0x000fe20008000000 */
[----:B------:R-:W-:Y:S01]  /*1e90*/  UMOV UR9, 0x40000040 ;  /* 0x4000004000097882 */ /* 0x000fe20000000000 */
[----:B------:R-:W-:Y:S02]  /*1ea0*/  WARPGROUP.DEPBAR.LE gsb0, 0x0 ;  /* 0x00008000000079c5 */ /* 0x000fe40000010000 */
[----:B------:R-:W-:-:S06]  /*1eb0*/  WARPGROUP.ARRIVE ;  /* 0x00000000000079c5 */ /* 0x000fcc0000000000 */
[----:B------:R-:W-:Y:S03]  /*1ec0*/  HGMMA.64x64x16.F32 R24, gdesc[UR8], R24, gsb0 ;  /* 0x00e00000081879f0 */ /* 0x000fe60008000818 */
[----:B------:R-:W-:Y:S02]  /*1ed0*/  WARPGROUP.DEPBAR.LE gsb0, 0x0 ;  /* 0x00008000000079c5 */ /* 0x000fe40000010000 */
[----:B------:R-:W-:Y:S05]  /*1ee0*/  @!P2 BRA `(.L_x_22) ;  /* 0x000000080058a947 */ /* 0x000fea0003800000 */
[----:B------:R-:W-:Y:S01]  /*1ef0*/  UIADD3 UR5, UR42, 0x1, URZ ;  /* 0x000000012a057890 */ /* 0x000fe2000fffe03f */
[----:B01----:R-:W-:Y:S02]  /*1f00*/  IMAD.U32 R0, RZ, RZ, UR44 ;  /* 0x0000002cff007e24 */ /* 0x003fe4000f8e00ff */
[----:B------:R-:W-:Y:S01]  /*1f10*/  IMAD.U32 R3, RZ, RZ, UR42 ;  /* 0x0000002aff037e24 */ /* 0x000fe2000f8e00ff */
[----:B------:R-:W-:-:S04]  /*1f20*/  UISETP.NE.AND UP0, UPT, UR5, 0x3, UPT ;  /* 0x000000030500788c */ /* 0x000fc8000bf05270 */
[----:B------:R-:W-:Y:S02]  /*1f30*/  USEL UR6, URZ, 0x1, UP0 ;  /* 0x000000013f067887 */ /* 0x000fe40008000000 */
[----:B------:R-:W-:Y:S02]  /*1f40*/  USEL UR5, UR5, URZ, UP0 ;  /* 0x0000003f05057287 */ /* 0x000fe40008000000 */
[----:B------:R-:W-:-:S06]  /*1f50*/  ULOP3.LUT UR6, UR40, UR6, URZ, 0x3c, !UPT ;  /* 0x0000000628067292 */ /* 0x000fcc000f8e3c3f */
[----:B------:R-:W-:-:S07]  /*1f60*/  IMAD.U32 R7, RZ, RZ, UR6 ;  /* 0x00000006ff077e24 */ /* 0x000fce000f8e00ff */
.L_x_29:
[----:B------:R-:W-:Y:S05]  /*1f70*/  @!P0 BRA `(.L_x_23) ;  /* 0x0000000000048947 */ /* 0x000fea0003800000 */
[----:B------:R-:W-:Y:S01]  /*1f80*/  BPT.TRAP 0x1 ;  /* 0x000000040000795c */ /* 0x000fe20000300000 */
.L_x_23:
[----:B------:R-:W0:Y:S01]  /*1f90*/  S2UR UR7, SR_CgaCtaId ;  /* 0x00000000000779c3 */ /* 0x000e220000008800 */
[----:B------:R-:W-:Y:S01]  /*1fa0*/  UMOV UR6, 0x400 ;  /* 0x0000040000067882 */ /* 0x000fe20000000000 */
[----:B------:R-:W-:Y:S01]  /*1fb0*/  IMAD.U32 R5, RZ, RZ, UR5 ;  /* 0x00000005ff057e24 */ /* 0x000fe2000f8e00ff */
[----:B------:R-:W-:Y:S01]  /*1fc0*/  SHF.L.U32 R4, R7, 0x1f, RZ ;  /* 0x0000001f07047819 */ /* 0x000fe200000006ff */
[----:B0-----:R-:W-:-:S06]  /*1fd0*/  ULEA UR6, UR7, UR6, 0x18 ;  /* 0x0000000607067291 */ /* 0x001fcc000f8ec03f */
[----:B------:R-:W-:-:S04]  /*1fe0*/  IMAD.U32 R6, RZ, RZ, UR6 ;  /* 0x00000006ff067e24 */ /* 0x000fc8000f8e00ff */
[----:B------:R-:W-:-:S04]  /*1ff0*/  IMAD R5, R5, 0x8, R6 ;  /* 0x0000000805057824 */ /* 0x000fc800078e0206 */
[----:B------:R0:W1:Y:S01]  /*2000*/  SYNCS.PHASECHK.TRANS64.TRYWAIT P1, [R5+URZ], R4 ;  /* 0x00000004050075a7 */ /* 0x000062000802017f */
[----:B------:R-:W-:Y:S05]  /*2010*/  @!P0 BRA `(.L_x_24) ;  /* 0x0000000000048947 */ /* 0x000fea0003800000 */
[----:B------:R-:W-:Y:S01]  /*2020*/  BPT.TRAP 0x1 ;  /* 0x000000040000795c */ /* 0x000fe20000300000 */
.L_x_24:
[----:B-1----:R-:W-:Y:S05]  /*2030*/  @P1 BRA `(.L_x_25) ;  /* 0x0000000000081947 */ /* 0x002fea0003800000 */
[----:B------:R-:W1:Y:S02]  /*2040*/  SYNCS.PHASECHK.TRANS64.TRYWAIT P1, [R5+URZ], R4 ;  /* 0x00000004050075a7 */ /* 0x000e64000802017f */
[----:B-1----:R-:W-:Y:S05]  /*2050*/  @!P1 BRA `(.L_x_26) ;  /* 0x0000007000949947 */ /* 0x002fea0003800000 */
.L_x_25:
[----:B------:R-:W-:Y:S01]  /*2060*/  ULEA UR8, UR5, UR4, 0xa ;  /* 0x0000000405087291 */ /* 0x000fe2000f8e503f */
[----:B------:R-:W-:Y:S01]  /*2070*/  WARPGROUP.ARRIVE ;  /* 0x00000000000079c5 */ /* 0x000fe20000000000 */
[----:B------:R-:W-:Y:S01]  /*2080*/  ULEA UR6, UR5, UR45, 0xc ;  /* 0x0000002d05067291 */ /* 0x000fe2000f8e603f */
[----:B------:R-:W-:Y:S01]  /*2090*/  UMOV UR15, 0x40000040 ;  /* 0x40000040000f7882 */ /* 0x000fe20000000000 */
[----:B------:R-:W-:Y:S02]  /*20a0*/  UMOV UR13, 0x40000040 ;  /* 0x40000040000d7882 */ /* 0x000fe40000000000 */
[----:B------:R-:W-:Y:S01]  /*20b0*/  UIADD3 UR7, UR6, 0x400, URZ ;  /* 0x0000040006077890 */ /* 0x000fe2000fffe03f */
[----:B------:R-:W-:Y:S02]  /*20c0*/  UMOV UR14, UR8 ;  /* 0x00000008000e7c82 */ /* 0x000fe40008000000 */
[----:B------:R-:W-:Y:S01]  /*20d0*/  UMOV UR12, UR6 ;  /* 0x00000006000c7c82 */ /* 0x000fe20008000000 */
[----:B------:R-:W-:Y:S01]  /*20e0*/  UIADD3 UR10, UR8, 0x206, URZ ;  /* 0x00000206080a7890 */ /* 0x000fe2000fffe03f */
[----:B------:R-:W-:Y:S01]  /*20f0*/  HGMMA.64x64x16.F32 R56, gdesc[UR12], R56, gsb0 ;  /* 0x00e000000c3879f0 */ /* 0x000fe20008000838 */
[----:B------:R-:W-:Y:S01]  /*2100*/  UMOV UR13, 0x40000040 ;  /* 0x40000040000d7882 */ /* 0x000fe20000000000 */
[----:B------:R-:W-:Y:S01]  /*2110*/  UMOV UR12, UR7 ;  /* 0x00000007000c7c82 */ /* 0x000fe20008000000 */
[----:B------:R-:W-:Y:S01]  /*2120*/  UIADD3 UR7, UR6, 0x402, URZ ;  /* 0x0000040206077890 */ /* 0x000fe2000fffe03f */
[----:B------:R-:W-:Y:S01]  /*2130*/  UMOV UR11, 0x40000040 ;  /* 0x40000040000b7882 */ /* 0x000fe20000000000 */
[----:B------:R-:W-:Y:S01]  /*2140*/  UMOV UR9, 0x40000040 ;  /* 0x4000004000097882 */ /* 0x000fe20000000000 */
[----:B------:R-:W-:-:S02]  /*2150*/  WARPGROUP.DEPBAR.LE gsb0, 0x0 ;  /* 0x00008000000079c5 */ /* 0x000fc40000010000 */
        /* <DEDUP_REMOVED lines=71> */
[----:B------:R-:W-:Y:S02]  /*25d0*/  UIADD3 UR8, UR6, 0x806, URZ ;  /* 0x0000080606087890 */ /* 0x000fe4000fffe03f */
[----:B------:R-:W-:Y:S01]  /*25e0*/  UIADD3 UR6, UR6, 0xc06, URZ ;  /* 0x00000c0606067890 */ /* 0x000fe2000fffe03f */
        /* <DEDUP_REMOVED lines=18> */
[----:B------:R-:W-:Y:S01]  /*2710*/  BPT.TRAP 0x1 ;  /* 0x000000040000795c */ /* 0x000fe20000300000 */
.L_x_27:
[----:B------:R-:W-:-:S13]  /*2720*/  ISETP.NE.AND P1, PT, R22, RZ, PT ;  /* 0x000000ff1600720c */ /* 0x000fda0003f25270 */
[----:B01----:R-:W-:-:S04]  /*2730*/  @P1 IMAD R4, R3, 0x8, R6 ;  /* 0x0000000803041824 */ /* 0x003fc800078e0206 */
[----:B------:R-:W-:-:S05]  /*2740*/  @P1 VIADD R4, R4, 0x18 ;  /* 0x0000001804041836 */ /* 0x000fca0000000000 */
[----:B------:R-:W-:-:S04]  /*2750*/  @P1 PRMT R4, R19, 0x654, R4 ;  /* 0x0000065413041816 */ /* 0x000fc80000000004 */
[----:B------:R0:W-:Y:S01]  /*2760*/  @P1 SYNCS.ARRIVE.TRANS64.RED.A1T0 RZ, [R4+URZ], RZ ;  /* 0x000000ff04ff19a7 */ /* 0x0001e2000810043f */
[----:B------:R-:W-:-:S13]  /*2770*/  ISETP.GT.U32.AND P1, PT, R18, 0x1, PT ;  /* 0x000000011200780c */ /* 0x000fda0003f24070 */
[----:B0-----:R-:W-:Y:S05]  /*2780*/  @P1 BRA `(.L_x_28) ;  /* 0x0000000000041947 */ /* 0x001fea0003800000 */
[----:B------:R-:W-:Y:S01]  /*2790*/  BPT.TRAP 0x1 ;  /* 0x000000040000795c */ /* 0x000fe20000300000 */
.L_x_28:
[----:B------:R-:W-:Y:S01]  /*27a0*/  UIADD3 UR5, UR5, 0x1, URZ ;  /* 0x0000000105057890 */ /* 0x000fe2000fffe03f */
[C---:B------:R-:W-:Y:S01]  /*27b0*/  ISETP.GT.AND P2, PT, R0.reuse, 0x1, PT ;  /* 0x000000010000780c */ /* 0x040fe20003f44270 */
[----:B------:R-:W-:Y:S02]  /*27c0*/  VIADD R3, R3, 0x1 ;  /* 0x0000000103037836 */ /* 0x000fe40000000000 */
[----:B------:R-:W-:Y:S01]  /*27d0*/  UISETP.NE.AND UP0, UPT, UR5, 0x3, UPT ;  /* 0x000000030500788c */ /* 0x000fe2000bf05270 */
[----:B------:R-:W-:Y:S02]  /*27e0*/  VIADD R0, R0, 0xffffffff ;  /* 0xffffffff00007836 */ /* 0x000fe40000000000 */
[C---:B------:R-:W-:Y:S01]  /*27f0*/  ISETP.NE.AND P1, PT, R3.reuse, 0x3, PT ;  /* 0x000000030300780c */ /* 0x040fe20003f25270 */
[----:B------:R-:W-:Y:S02]  /*2800*/  USEL UR6, URZ, 0x1, UP0 ;  /* 0x000000013f067887 */ /* 0x000fe40008000000 */
[----:B------:R-:W-:Y:S01]  /*2810*/  USEL UR5, UR5, URZ, UP0 ;  /* 0x0000003f05057287 */ /* 0x000fe20008000000 */
[----:B------:R-:W-:-:S03]  /*2820*/  SEL R3, R3, RZ, P1 ;  /* 0x000000ff03037207 */ /* 0x000fc60000800000 */
[----:B------:R-:W-:Y:S01]  /*2830*/  LOP3.LUT R7, R7, UR6, RZ, 0x3c, !PT ;  /* 0x0000000607077c12 */ /* 0x000fe2000f8e3cff */
[----:B------:R-:W-:Y:S07]  /*2840*/  @P2 BRA `(.L_x_29) ;  /* 0xfffffff400c82947 */ /* 0x000fee000383ffff */
.L_x_22:
[----:B01----:R-:W0:Y:S02]  /*2850*/  LDC R0, c[0x0][0x28c] ;  /* 0x0000a300ff007b82 */ /* 0x003e240000000800 */
[----:B0-----:R-:W-:-:S13]  /*2860*/  ISETP.GE.AND P1, PT, R0, 0x1, PT ;  /* 0x000000010000780c */ /* 0x001fda0003f26270 */
[----:B------:R-:W-:Y:S05]  /*2870*/  @!P1 BRA `(.L_x_30) ;  /* 0x0000000000449947 */ /* 0x000fea0003800000 */
[----:B------:R-:W-:Y:S05]  /*2880*/  @!P0 BRA `(.L_x_31) ;  /* 0x0000000000048947 */ /* 0x000fea0003800000 */
[----:B------:R-:W-:Y:S01]  /*2890*/  BPT.TRAP 0x1 ;  /* 0x000000040000795c */ /* 0x000fe20000300000 */
.L_x_31:
[----:B------:R-:W-:-:S13]  /*28a0*/  ISETP.NE.AND P0, PT, R22, RZ, PT ;  /* 0x000000ff1600720c */ /* 0x000fda0003f05270 */
[----:B------:R-:W-:-:S05]  /*28b0*/  VOTEU.ANY UP0, P0 ;  /* 0x00000000003f7886 */ /* 0x000fca0000000100 */
[----:B------:R-:W-:-:S06]  /*28c0*/  @UP0 UIADD3 UR4, UR44, UR42, URZ ;  /* 0x0000002a2c040290 */ /* 0x000fcc000fffe03f */
[----:B------:R-:W-:Y:S02]  /*28d0*/  IMAD.U32 R4, RZ, RZ, UR4 ;  /* 0x00000004ff047e24 */ /* 0x000fe4000f8e00ff */
[----:B------:R-:W-:Y:S02]  /*28e0*/  IMAD.U32 R3, RZ, RZ, UR4 ;  /* 0x00000004ff037e24 */ /* 0x000fe4000f8e00ff */
[----:B------:R-:W-:-:S05]  /*28f0*/  @P0 IMAD.WIDE.U32 R4, R4, -0x55555555, RZ ;  /* 0xaaaaaaab04040825 */ /* 0x000fca00078e00ff */
[----:B------:R-:W-:-:S05]  /*2900*/  @P0 SHF.R.U32.HI R0, RZ, 0x1, R5 ;  /* 0x00000001ff000819 */ /* 0x000fca0000011605 */
[----:B------:R-:W-:-:S04]  /*2910*/  @P0 IMAD R0, R0, -0x3, R3 ;  /* 0xfffffffd00000824 */ /* 0x000fc800078e0203 */
[----:B------:R-:W-:-:S04]  /*2920*/  @P0 IMAD R0, R0, 0x8, R6 ;  /* 0x0000000800000824 */ /* 0x000fc800078e0206 */
[----:B------:R-:W-:-:S05]  /*2930*/  @P0 VIADD R0, R0, 0x18 ;  /* 0x0000001800000836 */ /* 0x000fca0000000000 */
[----:B------:R-:W-:-:S04]  /*2940*/  @P0 PRMT R0, R19, 0x654, R0 ;  /* 0x0000065413000816 */ /* 0x000fc80000000000 */
[----:B------:R0:W-:Y:S01]  /*2950*/  @P0 SYNCS.ARRIVE.TRANS64.RED.A1T0 RZ, [R0+URZ], RZ ;  /* 0x000000ff00ff09a7 */ /* 0x0001e2000810043f */
[----:B------:R-:W-:-:S13]  /*2960*/  ISETP.GT.U32.AND P0, PT, R18, 0x1, PT ;  /* 0x000000011200780c */ /* 0x000fda0003f04070 */
[----:B0-----:R-:W-:Y:S05]  /*2970*/  @P0 BRA `(.L_x_30) ;  /* 0x0000000000040947 */ /* 0x001fea0003800000 */
[----:B------:R-:W-:Y:S01]  /*2980*/  BPT.TRAP 0x1 ;  /* 0x000000040000795c */ /* 0x000fe20000300000 */
.L_x_30:
[----:B------:R-:W-:Y:S01]  /*2990*/  IMAD.SHL.U32 R103, R103, 0x40, RZ ;  /* 0x0000004067677824 */ /* 0x000fe200078e00ff */
[----:B------:R-:W-:Y:S01]  /*29a0*/  UIADD3 UR42, UR43, UR42, URZ ;  /* 0x0000002a2b2a7290 */ /* 0x000fe2000fffe03f */
[----:B------:R-:W-:Y:S01]  /*29b0*/  SHF.R.S32.HI R9, RZ, 0x1f, R23 ;  /* 0x0000001fff097819 */ /* 0x000fe20000011417 */
[----:B------:R-:W-:Y:S01]  /*29c0*/  UISETP.GE.U32.AND UP1, UPT, UR43, 0x3, UPT ;  /* 0x000000032b00788c */ /* 0x000fe2000bf26070 */
[----:B------:R-:W-:Y:S01]  /*29d0*/  IMAD.SHL.U32 R3, R111, 0x100, RZ ;  /* 0x000001006f037824 */ /* 0x000fe200078e00ff */
[----:B------:R-:W-:Y:S01]  /*29e0*/  ULDC UR7, c[0x0][0x288] ;  /* 0x0000a20000077ab9 */ /* 0x000fe20000000800 */
[C---:B------:R-:W-:Y:S01]  /*29f0*/  LOP3.LUT R10, R103.reuse, 0x6, R98, 0xf8, !PT ;  /* 0x00000006670a7812 */ /* 0x040fe200078ef862 */
[----:B------:R-:W-:Y:S01]  /*2a00*/  UISETP.GT.U32.AND UP0, UPT, UR42, 0x2, UPT ;  /* 0x000000022a00788c */ /* 0x000fe2000bf04070 */
[----:B------:R-:W-:Y:S01]  /*2a10*/  ISETP.GE.AND P0, PT, R103, UR7, PT ;  /* 0x0000000767007c0c */ /* 0x000fe2000bf06270 */
[----:B------:R-:W-:Y:S01]  /*2a20*/  ULDC.64 UR4, c[0x0][0x5d0] ;  /* 0x0001740000047ab9 */ /* 0x000fe20000000a00 */
[--C-:B------:R-:W-:Y:S01]  /*2a30*/  SHF.R.S32.HI R11, RZ, 0x1f, R10.reuse ;  /* 0x0000001fff0b7819 */ /* 0x100fe2000001140a */
[----:B------:R-:W-:Y:S01]  /*2a40*/  ULDC UR10, c[0x0][0x284] ;  /* 0x0000a100000a7ab9 */ /* 0x000fe20000000800 */
[----:B------:R-:W-:Y:S01]  /*2a50*/  IMAD R0, R9, UR4, RZ ;  /* 0x0000000409007c24 */ /* 0x000fe2000f8e02ff */
[----:B------:R-:W-:Y:S01]  /*2a60*/  UISETP.LT.U32.AND UP0, UPT, UR43, 0x3, UP0 ;  /* 0x000000032b00788c */ /* 0x000fe20008701070 */
[----:B------:R-:W-:Y:S01]  /*2a70*/  ISETP.GE.OR P0, PT, R3, UR10, P0 ;  /* 0x0000000a03007c0c */ /* 0x000fe20008706670 */
[----:B------:R-:W-:Y:S01]  /*2a80*/  IMAD.WIDE.U32 R4, R23, UR4, R10 ;  /* 0x0000000417047c25 */ /* 0x000fe2000f8e000a */
[----:B------:R-:W-:Y:S01]  /*2a90*/  ULDC.64 UR8, c[0x0][0x5c8] ;  /* 0x0001720000087ab9 */ /* 0x000fe20000000a00 */
[----:B------:R-:W-:-:S02]  /*2aa0*/  USEL UR6, URZ, 0x1, !UP0 ;  /* 0x000000013f067887 */ /* 0x000fc4000c000000 */
[----:B------:R-:W-:Y:S01]  /*2ab0*/  IMAD R7, R23, UR5, R0 ;  /* 0x0000000517077c24 */ /* 0x000fe2000f8e0200 */
[----:B------:R-:W-:Y:S01]  /*2ac0*/  @UP1 UIMAD.WIDE.U32 UR4, UR42, -0x55555555, URZ ;  /* 0xaaaaaaab2a0418a5 */ /* 0x000fe2000f8e003f */
[----:B------:R-:W-:Y:S01]  /*2ad0*/  IMAD.WIDE R110, R111, 0x100, R88 ;  /* 0x000001006f6e7825 */ /* 0x000fe200078e0258 */
[----:B------:R-:W-:Y:S02]  /*2ae0*/  ULOP3.LUT UR40, UR40, UR6, URZ, 0x3c, !UPT ;  /* 0x0000000628287292 */ /* 0x000fe4000f8e3c3f */
[----:B------:R-:W-:Y:S01]  /*2af0*/  @UP1 USHF.R.U32.HI UR4, URZ, 0x1, UR5 ;  /* 0x000000013f041899 */ /* 0x000fe20008011605 */
[----:B------:R-:W-:Y:S02]  /*2b00*/  IMAD.IADD R5, R5, 0x1, R7 ;  /* 0x0000000105057824 */ /* 0x000fe400078e0207 */
[----:B------:R-:W-:Y:S01]  /*2b10*/  IMAD R7, R111, UR8, RZ ;  /* 0x000000086f077c24 */ /* 0x000fe2000f8e02ff */
[----:B------:R-:W-:Y:S01]  /*2b20*/  @UP1 ULOP3.LUT UR40, UR40, 0x1, UR4, 0x78, !UPT ;  /* 0x0000000128281892 */ /* 0x000fe2000f8e7804 */
[----:B------:R-:W-:-:S04]  /*2b30*/  IMAD.WIDE.U32 R112, R110, UR8, R4 ;  /* 0x000000086e707c25 */ /* 0x000fc8000f8e0004 */
[----:B------:R-:W-:Y:S02]  /*2b40*/  IMAD R7, R110, UR9, R7 ;  /* 0x000000096e077c24 */ /* 0x000fe4000f8e0207 */
[----:B------:R-:W-:Y:S01]  /*2b50*/  IMAD.MOV.U32 R0, RZ, RZ, -0x1 ;  /* 0xffffffffff007424 */ /* 0x000fe200078e00ff */
[----:B------:R-:W-:Y:S06]  /*2b60*/  @P0 BRA `(.L_x_32) ;  /* 0x0000004800980947 */ /* 0x000fec0003800000 */
[----:B-----5:R-:W-:Y:S01]  /*2b70*/  FSETP.NEU.AND P1, PT, R91, RZ, PT ;  /* 0x000000ff5b00720b */ /* 0x020fe20003f2d000 */
[----:B------:R-:W-:Y:S01]  /*2b80*/  IMAD.IADD R4, R92, 0x1, -R103 ;  /* 0x000000015c047824 */ /* 0x000fe200078e0a67 */
[----:B------:R-:W-:Y:S01]  /*2b90*/  BSSY B0, `(.L_x_32) ;  /* 0x00004a3000007945 */ /* 0x000fe20003800000 */
[----:B------:R-:W-:Y:S02]  /*2ba0*/  IMAD.IADD R3, R102, 0x1, -R3 ;  /* 0x0000000166037824 */ /* 0x000fe400078e0a03 */
[----:B------:R-:W-:Y:S01]  /*2bb0*/  IMAD.IADD R21, R113, 0x1, R7 ;  /* 0x0000000171157824 */ /* 0x000fe200078e0207 */
[----:B------:R-:W-:-:S04]  /*2bc0*/  ISETP.GT.AND P6, PT, R4, RZ, PT ;  /* 0x000000ff0400720c */ /* 0x000fc80003fc4270 */
[----:B------:R-:W-:-:S03]  /*2bd0*/  ISETP.GT.AND P0, PT, R3, RZ, P6 ;  /* 0x000000ff0300720c */ /* 0x000fc60003704270 */
[----:B------:R-:W-:Y:S10]  /*2be0*/  @!P1 BRA `(.L_x_33) ;  /* 0x0000003400089947 */ /* 0x000ff40003800000 */
[----:B------:R-:W0:Y:S01]  /*2bf0*/  LDC.64 R14, c[0x0][0x5b8] ;  /* 0x00016e00ff0e7b82 */ /* 0x000e220000000a00 */
[----:B------:R-:W-:-:S07]  /*2c00*/  ULDC.64 UR4, c[0x0][0x5c0] ;  /* 0x0001700000047ab9 */ /* 0x000fce0000000a00 */
[----:B------:R-:W1:Y:S08]  /*2c10*/  LDC.64 R108, c[0x0][0x5b0] ;  /* 0x00016c00ff6c7b82 */ /* 0x000e700000000a00 */
[----:B------:R-:W2:Y:S01]  /*2c20*/  LDC.64 R12, c[0x0][0x5a8] ;  /* 0x00016a00ff0c7b82 */ /* 0x000ea20000000a00 */
[-C--:B0-----:R-:W-:Y:S02]  /*2c30*/  IMAD R6, R9, R14.reuse, RZ ;  /* 0x0000000e09067224 */ /* 0x081fe400078e02ff */
[----:B------:R-:W-:-:S04]  /*2c40*/  IMAD.WIDE.U32 R106, R23, R14, R10 ;  /* 0x0000000e176a7225 */ /* 0x000fc800078e000a */
[----:B------:R-:W-:Y:S02]  /*2c50*/  IMAD R103, R23, R15, R6 ;  /* 0x0000000f17677224 */ /* 0x000fe400078e0206 */
[-C--:B-1----:R-:W-:Y:S02]  /*2c60*/  IMAD R5, R111, R108.reuse, RZ ;  /* 0x0000006c6f057224 */ /* 0x082fe400078e02ff */
[----:B------:R-:W-:Y:S02]  /*2c70*/  IMAD.IADD R105, R107, 0x1, R103 ;  /* 0x000000016b697824 */ /* 0x000fe400078e0267 */
[----:B------:R-:W-:Y:S02]  /*2c80*/  IMAD.MOV.U32 R104, RZ, RZ, R106 ;  /* 0x000000ffff687224 */ /* 0x000fe400078e006a */
[C---:B------:R-:W-:Y:S02]  /*2c90*/  IMAD R113, R110.reuse, R109, R5 ;  /* 0x0000006d6e717224 */ /* 0x040fe400078e0205 */
[----:B------:R-:W-:-:S04]  /*2ca0*/  IMAD.WIDE.U32 R6, R110, R108, R104 ;  /* 0x0000006c6e067225 */ /* 0x000fc800078e0068 */
[----:B------:R-:W-:Y:S01]  /*2cb0*/  IMAD.IADD R5, R7, 0x1, R113 ;  /* 0x0000000107057824 */ /* 0x000fe200078e0271 */
[----:B--2---:R-:W-:-:S04]  /*2cc0*/  LEA R8, P1, R6, R12, 0x1 ;  /* 0x0000000c06087211 */ /* 0x004fc800078208ff */
[----:B------:R-:W-:-:S05]  /*2cd0*/  LEA.HI.X R9, R6, R13, R5, 0x1, P1 ;  /* 0x0000000d06097211 */ /* 0x000fca00008f0c05 */
[----:B------:R0:W2:Y:S01]  /*2ce0*/  @P0 LDG.E.LTC128B.U16 R5, desc[UR36][R8.64] ;  /* 0x0000002408050981 */ /* 0x0000a2000c1e1520 */
[----:B------:R-:W-:Y:S01]  /*2cf0*/  ISETP.GT.AND P4, PT, R4, 0x1, PT ;  /* 0x000000010400780c */ /* 0x000fe20003f84270 */
[----:B------:R-:W-:Y:S01]  /*2d00*/  IMAD.WIDE.U32 R6, R110, R108, R10 ;  /* 0x0000006c6e067225 */ /* 0x000fe200078e000a */
[----:B------:R-:W-:Y:S01]  /*2d10*/  BSSY B1, `(.L_x_34) ;  /* 0x0000013000017945 */ /* 0x000fe20003800000 */
[C---:B------:R-:W-:Y:S02]  /*2d20*/  SHF.L.U64.HI R115, R108.reuse, 0x3, R109 ;  /* 0x000000036c737819 */ /* 0x040fe4000001026d */
[----:B------:R-:W-:Y:S01]  /*2d30*/  IMAD.IADD R7, R113, 0x1, R7 ;  /* 0x0000000171077824 */ /* 0x000fe200078e0207 */
[----:B------:R-:W-:Y:S01]  /*2d40*/  P2R R119, PR, RZ, 0x10 ;  /* 0x00000010ff777803 */ /* 0x000fe20000000000 */
[----:B------:R-:W-:Y:S02]  /*2d50*/  IMAD.SHL.U32 R114, R108, 0x8, RZ ;  /* 0x000000086c727824 */ /* 0x000fe400078e00ff */
[----:B------:R-:W-:-:S04]  /*2d60*/  IMAD.WIDE.U32 R6, R23, R14, R6 ;  /* 0x0000000e17067225 */ /* 0x000fc800078e0006 */
[----:B------:R-:W-:Y:S01]  /*2d70*/  IMAD.IADD R7, R103, 0x1, R7 ;  /* 0x0000000167077824 */ /* 0x000fe200078e0207 */
[----:B0-----:R-:W-:-:S04]  /*2d80*/  LEA R8, P2, R6, R12, 0x1 ;  /* 0x0000000c06087211 */ /* 0x001fc800078408ff */
[----:B------:R-:W-:Y:S01]  /*2d90*/  LEA.HI.X R9, R6, R13, R7, 0x1, P2 ;  /* 0x0000000d06097211 */ /* 0x000fe200010f0c07 */
[----:B--2---:R-:W-:-:S05]  /*2da0*/  HADD2.F32 R20, -RZ, R5.H0_H0 ;  /* 0x20000005ff147230 */ /* 0x004fca0000004100 */
[----:B------:R-:W-:Y:S01]  /*2db0*/  FMUL R15, R20, R91 ;  /* 0x0000005b140f7220 */ /* 0x000fe20000400000 */
[----:B------:R-:W-:-:S03]  /*2dc0*/  LEA R20, P1, R112, UR4, 0x1 ;  /* 0x0000000470147c11 */ /* 0x000fc6000f8208ff */
[----:B------:R-:W-:Y:S01]  /*2dd0*/  FFMA R15, R56, R90, R15 ;  /* 0x0000005a380f7223 */ /* 0x000fe2000000000f */
[----:B------:R-:W-:Y:S02]  /*2de0*/  LEA.HI.X R21, R112, UR5, R21, 0x1, P1 ;  /* 0x0000000570157c11 */ /* 0x000fe400088f0c15 */
[----:B------:R-:W-:Y:S02]  /*2df0*/  ISETP.GT.AND P1, PT, R3, RZ, P4 ;  /* 0x000000ff0300720c */ /* 0x000fe40002724270 */
[----:B------:R-:W-:-:S05]  /*2e00*/  F2FP.F16.F32.PACK_AB R15, RZ, R15 ;  /* 0x0000000fff0f723e */ /* 0x000fca00000000ff */
[----:B------:R0:W-:Y:S06]  /*2e10*/  @P0 STG.E.U16 desc[UR36][R20.64], R15 ;  /* 0x0000000f14000986 */ /* 0x0001ec000c101524 */
[----:B------:R-:W-:Y:S05]  /*2e20*/  @!P1 BRA `(.L_x_35) ;  /* 0x0000000000049947 */ /* 0x000fea0003800000 */
[----:B------:R1:W5:Y:S02]  /*2e30*/  LDG.E.LTC128B.U16 R5, desc[UR36][R8.64+0x2] ;  /* 0x0000022408057981 */ /* 0x000364000c1e1520 */
.L_x_35:
[----:B------:R-:W-:Y:S05]  /*2e40*/  BSYNC B1 ;  /* 0x0000000000017941 */ /* 0x000fea0003800000 */
.L_x_34:
[----:B-----5:R-:W-:Y:S01]  /*2e50*/  HADD2.F32 R6, -RZ, R5.H0_H0 ;  /* 0x20000005ff067230 */ /* 0x020fe20000004100 */
[----:B------:R-:W-:Y:S01]  /*2e60*/  ISETP.GT.AND P0, PT, R3, 0x8, P6 ;  /* 0x000000080300780c */ /* 0x000fe20003704270 */
[----:B------:R-:W-:Y:S01]  /*2e70*/  IMAD.WIDE.U32 R116, R110, R108, R114 ;  /* 0x0000006c6e747225 */ /* 0x000fe200078e0072 */
[----:B0-----:R-:W-:-:S03]  /*2e80*/  PRMT R15, R5, 0x7610, R15 ;  /* 0x00007610050f7816 */ /* 0x001fc6000000000f */
[----:B------:R-:W-:Y:S01]  /*2e90*/  FMUL R6, R6, R91 ;  /* 0x0000005b06067220 */ /* 0x000fe20000400000 */
[----:B------:R-:W-:Y:S01]  /*2ea0*/  IMAD.IADD R113, R113, 0x1, R117 ;  /* 0x0000000171717824 */ /* 0x000fe200078e0275 */
[----:B------:R-:W-:Y:S02]  /*2eb0*/  IADD3 R7, P2, R106, R116, RZ ;  /* 0x000000746a077210 */ /* 0x000fe40007f5e0ff */
[----:B------:R-:W-:-:S03]  /*2ec0*/  FFMA R57, R57, R90, R6 ;  /* 0x0000005a39397223 */ /* 0x000fc60000000006 */
[----:B------:R-:W-:Y:S01]  /*2ed0*/  IMAD.X R56, R113, 0x1, R105, P2 ;  /* 0x0000000171387824 */ /* 0x000fe200010e0669 */
[C---:B------:R-:W-:Y:S02]  /*2ee0*/  LEA R6, P2, R7.reuse, R12, 0x1 ;  /* 0x0000000c07067211 */ /* 0x040fe400078408ff */
[----:B------:R-:W-:Y:S02]  /*2ef0*/  F2FP.F16.F32.PACK_AB R57, RZ, R57 ;  /* 0x00000039ff39723e */ /* 0x000fe400000000ff */
[----:B------:R-:W-:-:S03]  /*2f00*/  LEA.HI.X R7, R7, R13, R56, 0x1, P2 ;  /* 0x0000000d07077211 */ /* 0x000fc600010f0c38 */
[----:B------:R0:W-:Y:S04]  /*2f10*/  @P1 STG.E.U16 desc[UR36][R20.64+0x2], R57 ;  /* 0x0000023914001986 */ /* 0x0001e8000c101524 */
[----:B------:R-:W2:Y:S01]  /*2f20*/  @P0 LDG.E.LTC128B.U16 R15, desc[UR36][R6.64] ;  /* 0x00000024060f0981 */ /* 0x000ea2000c1e1520 */
[----:B------:R-:W-:Y:S01]  /*2f30*/  IMAD.SHL.U32 R121, R96, 0x2, RZ ;  /* 0x0000000260797824 */ /* 0x000fe200078e00ff */
[----:B------:R-:W-:Y:S01]  /*2f40*/  IADD3 R116, P1, R10, R116, RZ ;  /* 0x000000740a747210 */ /* 0x000fe20007f3e0ff */
[----:B------:R-:W-:Y:S01]  /*2f50*/  BSSY B1, `(.L_x_36) ;  /* 0x0000011000017945 */ /* 0x000fe20003800000 */
[----:B------:R-:W-:Y:S02]  /*2f60*/  SHF.L.U64.HI R123, R96, 0x1, R95 ;  /* 0x00000001607b7819 */ /* 0x000fe4000001025f */
[----:B------:R-:W-:Y:S01]  /*2f70*/  IADD3 R112, P2, R121, R20, RZ ;  /* 0x0000001479707210 */ /* 0x000fe20007f5e0ff */
[----:B------:R-:W-:Y:S01]  /*2f80*/  IMAD.X R117, R11, 0x1, R113, P1 ;  /* 0x000000010b757824 */ /* 0x000fe200008e0671 */
[----:B------:R-:W-:-:S03]  /*2f90*/  ISETP.GT.AND P1, PT, R3, 0x8, P4 ;  /* 0x000000080300780c */ /* 0x000fc60002724270 */
[----:B------:R-:W-:Y:S02]  /*2fa0*/  IMAD.X R113, R123, 0x1, R21, P2 ;  /* 0x000000017b717824 */ /* 0x000fe400010e0615 */
[----:B------:R-:W-:-:S04]  /*2fb0*/  IMAD.WIDE.U32 R116, R23, R14, R116 ;  /* 0x0000000e17747225 */ /* 0x000fc800078e0074 */
[----:B0-----:R-:W-:Y:S02]  /*2fc0*/  IMAD.IADD R57, R103, 0x1, R117 ;  /* 0x0000000167397824 */ /* 0x001fe400078e0275 */
[----:B--2---:R-:W-:-:S05]  /*2fd0*/  HADD2.F32 R56, -RZ, R15.H0_H0 ;  /* 0x2000000fff387230 */ /* 0x004fca0000004100 */
[----:B------:R-:W-:Y:S01]  /*2fe0*/  FMUL R5, R56, R91 ;  /* 0x0000005b38057220 */ /* 0x000fe20000400000 */
[----:B------:R-:W-:-:S03]  /*2ff0*/  LEA R56, P3, R116, R12, 0x1 ;  /* 0x0000000c74387211 */ /* 0x000fc600078608ff */
[----:B------:R-:W-:Y:S01]  /*3000*/  FFMA R5, R58, R90, R5 ;  /* 0x0000005a3a057223 */ /* 0x000fe20000000005 */
[----:B------:R-:W-:-:S04]  /*3010*/  LEA.HI.X R57, R116, R13, R57, 0x1, P3 ;  /* 0x0000000d74397211 */ /* 0x000fc800018f0c39 */
[----:B------:R-:W-:-:S05]  /*3020*/  F2FP.F16.F32.PACK_AB R5, RZ, R5 ;  /* 0x00000005ff05723e */ /* 0x000fca00000000ff */
[----:B------:R0:W-:Y:S01]  /*3030*/  @P0 STG.E.U16 desc[UR36][R112.64], R5 ;  /* 0x0000000570000986 */ /* 0x0001e2000c101524 */
[----:B------:R-:W-:Y:S05]  /*3040*/  @!P1 BRA `(.L_x_37) ;  /* 0x0000000000049947 */ /* 0x000fea0003800000 */
[----:B------:R2:W5:Y:S02]  /*3050*/  LDG.E.LTC128B.U16 R15, desc[UR36][R56.64+0x2] ;  /* 0x00000224380f7981 */ /* 0x000564000c1e1520 */
.L_x_37:
[----:B------:R-:W-:Y:S05]  /*3060*/  BSYNC B1 ;  /* 0x0000000000017941 */ /* 0x000fea0003800000 */
.L_x_36:
[----:B-----5:R-:W-:Y:S01]  /*3070*/  HADD2.F32 R6, -RZ, R15.H0_H0 ;  /* 0x2000000fff067230 */ /* 0x020fe20000004100 */
[----:B------:R-:W-:Y:S01]  /*3080*/  ISETP.GT.AND P4, PT, R4, 0x8, PT ;  /* 0x000000080400780c */ /* 0x000fe20003f84270 */
[----:B------:R-:W-:Y:S01]  /*3090*/  IMAD.MOV.U32 R58, RZ, RZ, R112 ;  /* 0x000000ffff3a7224 */ /* 0x000fe200078e0070 */
[----:B------:R-:W-:Y:S01]  /*30a0*/  BSSY B1, `(.L_x_38) ;  /* 0x000000b000017945 */ /* 0x000fe20003800000 */
[----:B------:R-:W-:Y:S01]  /*30b0*/  PRMT R116, R15, 0x7610, R116 ;  /* 0x000076100f747816 */ /* 0x000fe20000000074 */
[----:B------:R-:W-:Y:S01]  /*30c0*/  FMUL R6, R6, R91 ;  /* 0x0000005b06067220 */ /* 0x000fe20000400000 */
[----:B------:R-:W-:Y:S02]  /*30d0*/  ISETP.GT.AND P0, PT, R3, RZ, P4 ;  /* 0x000000ff0300720c */ /* 0x000fe40002704270 */
[----:B------:R-:W-:Y:S01]  /*30e0*/  P2R R117, PR, RZ, 0x10 ;  /* 0x00000010ff757803 */ /* 0x000fe20000000000 */
[----:B------:R-:W-:Y:S01]  /*30f0*/  FFMA R6, R59, R90, R6 ;  /* 0x0000005a3b067223 */ /* 0x000fe20000000006 */
[----:B------:R-:W-:-:S04]  /*3100*/  IMAD.MOV.U32 R59, RZ, RZ, R113 ;  /* 0x000000ffff3b7224 */ /* 0x000fc800078e0071 */
[----:B------:R-:W-:-:S05]  /*3110*/  F2FP.F16.F32.PACK_AB R6, RZ, R6 ;  /* 0x00000006ff06723e */ /* 0x000fca00000000ff */
[----:B------:R3:W-:Y:S01]  /*3120*/  @P1 STG.E.U16 desc[UR36][R58.64+0x2], R6 ;  /* 0x000002063a001986 */ /* 0x0007e2000c101524 */
[----:B------:R-:W-:Y:S05]  /*3130*/  @!P0 BRA `(.L_x_39) ;  /* 0x0000000000048947 */ /* 0x000fea0003800000 */
[----:B------:R4:W5:Y:S02]  /*3140*/  LDG.E.LTC128B.U16 R116, desc[UR36][R8.64+0x10] ;  /* 0x0000102408747981 */ /* 0x000964000c1e1520 */
.L_x_39:
[----:B------:R-:W-:Y:S05]  /*3150*/  BSYNC B1 ;  /* 0x0000000000017941 */ /* 0x000fea0003800000 */
.L_x_38:
[----:B---3-5:R-:W-:Y:S01]  /*3160*/  HADD2.F32 R6, -RZ, R116.H0_H0 ;  /* 0x20000074ff067230 */ /* 0x028fe20000004100 */
[C---:B0-----:R-:W-:Y:S01]  /*3170*/  SHF.L.U64.HI R5, R97.reuse, 0x1, R94 ;  /* 0x0000000161057819 */ /* 0x041fe2000001025e */
[----:B------:R-:W-:Y:S01]  /*3180*/  IMAD.SHL.U32 R15, R97, 0x2, RZ ;  /* 0x00000002610f7824 */ /* 0x000fe200078e00ff */
[----:B------:R-:W-:Y:S01]  /*3190*/  ISETP.GT.AND P3, PT, R4, 0x9, PT ;  /* 0x000000090400780c */ /* 0x000fe20003f64270 */
[----:B------:R-:W-:Y:S01]  /*31a0*/  BSSY B1, `(.L_x_40) ;  /* 0x000000b000017945 */ /* 0x000fe20003800000 */
[----:B------:R-:W-:Y:S02]  /*31b0*/  FMUL R7, R6, R91 ;  /* 0x0000005b06077220 */ /* 0x000fe40000400000 */
[----:B------:R-:W-:Y:S02]  /*31c0*/  IADD3 R6, P1, P2, R15, R20, R121 ;  /* 0x000000140f067210 */ /* 0x000fe40007a3e079 */
[----:B------:R-:W-:Y:S01]  /*31d0*/  FFMA R60, R60, R90, R7 ;  /* 0x0000005a3c3c7223 */ /* 0x000fe20000000007 */
[----:B------:R-:W-:-:S02]  /*31e0*/  P2R R120, PR, RZ, 0x8 ;  /* 0x00000008ff787803 */ /* 0x000fc40000000000 */
[----:B------:R-:W-:Y:S02]  /*31f0*/  IADD3.X R7, R5, R21, R123, P1, P2 ;  /* 0x0000001505077210 */ /* 0x000fe40000fe447b */
[----:B------:R-:W-:Y:S02]  /*3200*/  F2FP.F16.F32.PACK_AB R60, RZ, R60 ;  /* 0x0000003cff3c723e */ /* 0x000fe400000000ff */
[----:B------:R-:W-:-:S03]  /*3210*/  ISETP.GT.AND P1, PT, R3, RZ, P3 ;  /* 0x000000ff0300720c */ /* 0x000fc60001f24270 */
[----:B------:R0:W-:Y:S10]  /*3220*/  @P0 STG.E.U16 desc[UR36][R20.64+0x10], R60 ;  /* 0x0000103c14000986 */ /* 0x0001f4000c101524 */
[----:B------:R-:W-:Y:S05]  /*3230*/  @!P1 BRA `(.L_x_41) ;  /* 0x0000000000049947 */ /* 0x000fea0003800000 */
[----:B------:R3:W5:Y:S02]  /*3240*/  LDG.E.LTC128B.U16 R116, desc[UR36][R8.64+0x12] ;  /* 0x0000122408747981 */ /* 0x000764000c1e1520 */
.L_x_41:
[----:B------:R-:W-:Y:S05]  /*3250*/  BSYNC B1 ;  /* 0x0000000000017941 */ /* 0x000fea0003800000 */
.L_x_40:
[----:B0----5:R-:W-:Y:S01]  /*3260*/  HADD2.F32 R60, -RZ, R116.H0_H0 ;  /* 0x20000074ff3c7230 */ /* 0x021fe20000004100 */
[----:B------:R-:W-:Y:S01]  /*3270*/  ISETP.GT.AND P0, PT, R3, 0x8, P4 ;  /* 0x000000080300780c */ /* 0x000fe20002704270 */
[----:B------:R-:W-:Y:S03]  /*3280*/  BSSY B1, `(.L_x_42) ;  /* 0x0000007000017945 */ /* 0x000fe60003800000 */
[----:B------:R-:W-:-:S04]  /*3290*/  FMUL R60, R60, R91 ;  /* 0x0000005b3c3c7220 */ /* 0x000fc80000400000 */
[----:B------:R-:W-:-:S05]  /*32a0*/  FFMA R60, R61, R90, R60 ;  /* 0x0000005a3d3c7223 */ /* 0x000fca000000003c */
[----:B------:R-:W-:-:S05]  /*32b0*/  F2FP.F16.F32.PACK_AB R60, RZ, R60 ;  /* 0x0000003cff3c723e */ /* 0x000fca00000000ff */
[----:B------:R0:W-:Y:S01]  /*32c0*/  @P1 STG.E.U16 desc[UR36][R20.64+0x12], R60 ;  /* 0x0000123c14001986 */ /* 0x0001e2000c101524 */
[----:B------:R-:W-:Y:S05]  /*32d0*/  @!P0 BRA `(.L_x_43) ;  /* 0x0000000000048947 */ /* 0x000fea0003800000 */
[----:B------:R0:W5:Y:S02]  /*32e0*/  LDG.E.LTC128B.U16 R116, desc[UR36][R56.64+0x10] ;  /* 0x0000102438747981 */ /* 0x000164000c1e1520 */
.L_x_43:
[----:B------:R-:W-:Y:S05]  /*32f0*/  BSYNC B1 ;  /* 0x0000000000017941 */ /* 0x000fea0003800000 */
.L_x_42:
        /* <DEDUP_REMOVED lines=9> */
.L_x_45:
[----:B------:R-:W-:Y:S05]  /*3390*/  BSYNC B1 ;  /* 0x0000000000017941 */ /* 0x000fea0003800000 */
.L_x_44:
[----:B-----5:R-:W-:Y:S01]  /*33a0*/  HADD2.F32 R60, -RZ, R116.H0_H0 ;  /* 0x20000074ff3c7230 */ /* 0x020fe20000004100 */
[----:B------:R-:W-:Y:S01]  /*33b0*/  IADD3 R123, P0, R110, 0x80, RZ ;  /* 0x000000806e7b7810 */ /* 0x000fe20007f1e0ff */
[----:B------:R-:W-:Y:S01]  /*33c0*/  BSSY B1, `(.L_x_46) ;  /* 0x000000b000017945 */ /* 0x000fe20003800000 */
[----:B------:R-:W-:Y:S02]  /*33d0*/  ISETP.GT.AND P2, PT, R4, 0x10, PT ;  /* 0x000000100400780c */ /* 0x000fe40003f44270 */
[----:B------:R-:W-:Y:S01]  /*33e0*/  FMUL R60, R60, R91 ;  /* 0x0000005b3c3c7220 */ /* 0x000fe20000400000 */
[----:B------:R-:W-:Y:S01]  /*33f0*/  IMAD.X R111, RZ, RZ, R111, P0 ;  /* 0x000000ffff6f7224 */ /* 0x000fe200000e066f */
[----:B------:R-:W-:Y:S02]  /*3400*/  ISETP.GT.AND P0, PT, R3, RZ, P2 ;  /* 0x000000ff0300720c */ /* 0x000fe40001704270 */
[----:B------:R-:W-:Y:S01]  /*3410*/  FFMA R60, R63, R90, R60 ;  /* 0x0000005a3f3c7223 */ /* 0x000fe2000000003c */
[----:B------:R-:W-:-:S04]  /*3420*/  P2R R121, PR, RZ, 0x4 ;  /* 0x00000004ff797803 */ /* 0x000fc80000000000 */
[----:B------:R-:W-:-:S05]  /*3430*/  F2FP.F16.F32.PACK_AB R60, RZ, R60 ;  /* 0x0000003cff3c723e */ /* 0x000fca00000000ff */
[----:B------:R0:W-:Y:S01]  /*3440*/  @P1 STG.E.U16 desc[UR36][R58.64+0x12], R60 ;  /* 0x0000123c3a001986 */ /* 0x0001e2000c101524 */
[----:B------:R-:W-:Y:S05]  /*3450*/  @!P0 BRA `(.L_x_47) ;  /* 0x0000000000048947 */ /* 0x000fea0003800000 */
[----:B------:R0:W5:Y:S02]  /*3460*/  LDG.E.LTC128B.U16 R116, desc[UR36][R8.64+0x20] ;  /* 0x0000202408747981 */ /* 0x000164000c1e1520 */
.L_x_47:
[----:B------:R-:W-:Y:S05]  /*3470*/  BSYNC B1 ;  /* 0x0000000000017941 */ /* 0x000fea0003800000 */
.L_x_46:
[----:B0----5:R-:W-:Y:S01]  /*3480*/  HADD2.F32 R60, -RZ, R116.H0_H0 ;  /* 0x20000074ff3c7230 */ /* 0x021fe20000004100 */
[----:B------:R-:W-:Y:S01]  /*3490*/  ISETP.GT.AND P1, PT, R4, 0x11, PT ;  /* 0x000000110400780c */ /* 0x000fe20003f24270 */
[-C--:B------:R-:W-:Y:S01]  /*34a0*/  IMAD.WIDE.U32 R62, R123, R108.reuse, R10 ;  /* 0x0000006c7b3e7225 */ /* 0x080fe200078e000a */
[----:B------:R-:W-:Y:S03]  /*34b0*/  BSSY B1, `(.L_x_48) ;  /* 0x0000021000017945 */ /* 0x000fe60003800000 */
[----:B------:R-:W-:Y:S01]  /*34c0*/  FMUL R61, R60, R91 ;  /* 0x0000005b3c3d7220 */ /* 0x000fe20000400000 */
[----:B------:R-:W-:-:S03]  /*34d0*/  IMAD R60, R111, R108, RZ ;  /* 0x0000006c6f3c7224 */ /* 0x000fc600078e02ff */
[----:B------:R-:W-:Y:S01]  /*34e0*/  FFMA R61, R64, R90, R61 ;  /* 0x0000005a403d7223 */ /* 0x000fe2000000003d */
[----:B------:R-:W-:-:S04]  /*34f0*/  IMAD R107, R123, R109, R60 ;  /* 0x0000006d7b6b7224 */ /* 0x000fc800078e023c */
[----:B------:R-:W-:Y:S01]  /*3500*/  F2FP.F16.F32.PACK_AB R61, RZ, R61 ;  /* 0x0000003dff3d723e */ /* 0x000fe200000000ff */
[----:B------:R-:W-:-:S03]  /*3510*/  IMAD.IADD R63, R107, 0x1, R63 ;  /* 0x000000016b3f7824 */ /* 0x000fc600078e023f */
[----:B------:R-:W-:Y:S01]  /*3520*/  PRMT R64, R61, 0x7610, R64 ;  /* 0x000076103d407816 */ /* 0x000fe20000000040 */
[----:B------:R-:W-:-:S04]  /*3530*/  IMAD.WIDE.U32 R60, R123, R108, R104 ;  /* 0x0000006c7b3c7225 */ /* 0x000fc800078e0068 */
[----:B------:R0:W-:Y:S01]  /*3540*/  @P0 STG.E.U16 desc[UR36][R20.64+0x20], R64 ;  /* 0x0000204014000986 */ /* 0x0001e2000c101524 */
[----:B------:R-:W-:Y:S01]  /*3550*/  IMAD.WIDE.U32 R110, R23, R14, R62 ;  /* 0x0000000e176e7225 */ /* 0x000fe200078e003e */
[----:B------:R-:W-:-:S03]  /*3560*/  LEA R62, P0, R60, R12, 0x1 ;  /* 0x0000000c3c3e7211 */ /* 0x000fc600078008ff */
[----:B------:R-:W-:Y:S02]  /*3570*/  IMAD.IADD R61, R61, 0x1, R107 ;  /* 0x000000013d3d7824 */ /* 0x000fe400078e026b */
[----:B------:R-:W-:-:S03]  /*3580*/  IMAD.WIDE.U32 R108, R123, R108, R114 ;  /* 0x0000006c7b6c7225 */ /* 0x000fc600078e0072 */
[----:B------:R-:W-:Y:S01]  /*3590*/  LEA.HI.X R63, R60, R13, R61, 0x1, P0 ;  /* 0x0000000d3c3f7211 */ /* 0x000fe200000f0c3d */
[----:B------:R-:W-:Y:S01]  /*35a0*/  IMAD.IADD R61, R103, 0x1, R111 ;  /* 0x00000001673d7824 */ /* 0x000fe200078e026f */
[----:B------:R-:W-:Y:S01]  /*35b0*/  LEA R60, P0, R110, R12, 0x1 ;  /* 0x0000000c6e3c7211 */ /* 0x000fe200078008ff */
[----:B------:R-:W-:-:S03]  /*35c0*/  IMAD.IADD R107, R107, 0x1, R109 ;  /* 0x000000016b6b7824 */ /* 0x000fc600078e026d */
[----:B------:R-:W-:Y:S02]  /*35d0*/  LEA.HI.X R61, R110, R13, R61, 0x1, P0 ;  /* 0x0000000d6e3d7211 */ /* 0x000fe400000f0c3d */
[----:B------:R-:W-:-:S05]  /*35e0*/  IADD3 R106, P0, R106, R108, RZ ;  /* 0x0000006c6a6a7210 */ /* 0x000fca0007f1e0ff */
[----:B0-----:R-:W-:Y:S01]  /*35f0*/  IMAD.X R64, R107, 0x1, R105, P0 ;  /* 0x000000016b407824 */ /* 0x001fe200000e0669 */
[----:B------:R-:W-:-:S05]  /*3600*/  IADD3 R104, P0, R10, R108, RZ ;  /* 0x0000006c0a687210 */ /* 0x000fca0007f1e0ff */
[----:B------:R-:W-:Y:S01]  /*3610*/  IMAD.X R105, R11, 0x1, R107, P0 ;  /* 0x000000010b697824 */ /* 0x000fe200000e066b */
[----:B------:R-:W-:Y:S01]  /*3620*/  LEA R10, P0, R106, R12, 0x1 ;  /* 0x0000000c6a0a7211 */ /* 0x000fe200078008ff */
[----:B------:R-:W-:-:S03]  /*3630*/  IMAD.WIDE.U32 R104, R23, R14, R104 ;  /* 0x0000000e17687225 */ /* 0x000fc600078e0068 */
[----:B------:R-:W-:Y:S01]  /*3640*/  LEA.HI.X R11, R106, R13, R64, 0x1, P0 ;  /* 0x0000000d6a0b7211 */ /* 0x000fe200000f0c40 */
[----:B------:R-:W-:Y:S01]  /*3650*/  IMAD.IADD R103, R103, 0x1, R105 ;  /* 0x0000000167677824 */ /* 0x000fe200078e0269 */
[----:B------:R-:W-:-:S04]  /*3660*/  LEA R12, P0, R104, R12, 0x1 ;  /* 0x0000000c680c7211 */ /* 0x000fc800078008ff */
[----:B------:R-:W-:Y:S02]  /*3670*/  LEA.HI.X R13, R104, R13, R103, 0x1, P0 ;  /* 0x0000000d680d7211 */ /* 0x000fe400000f0c67 */
[----:B------:R-:W-:Y:S02]  /*3680*/  ISETP.GT.AND P0, PT, R3, RZ, P1 ;  /* 0x000000ff0300720c */ /* 0x000fe40000f04270 */
[----:B------:R-:W-:-:S11]  /*3690*/  P2R R103, PR, RZ, 0x2 ;  /* 0x00000002ff677803 */ /* 0x000fd60000000000 */
[----:B------:R-:W-:Y:S05]  /*36a0*/  @!P0 BRA `(.L_x_49) ;  /* 0x0000000000048947 */ /* 0x000fea0003800000 */
[----:B------:R0:W5:Y:S02]  /*36b0*/  LDG.E.LTC128B.U16 R116, desc[UR36][R8.64+0x22] ;  /* 0x0000222408747981 */ /* 0x000164000c1e1520 */
.L_x_49:
[----:B------:R-:W-:Y:S05]  /*36c0*/  BSYNC B1 ;  /* 0x0000000000017941 */ /* 0x000fea0003800000 */
.L_x_48:
[----:B-----5:R-:W-:Y:S01]  /*36d0*/  HADD2.F32 R14, -RZ, R116.H0_H0 ;  /* 0x20000074ff0e7230 */ /* 0x020fe20000004100 */
[----:B------:R-:W-:Y:S04]  /*36e0*/  BSSY B1, `(.L_x_50) ;  /* 0x0000008000017945 */ /* 0x000fe80003800000 */
[----:B------:R-:W-:-:S04]  /*36f0*/  FMUL R14, R14, R91 ;  /* 0x0000005b0e0e7220 */ /* 0x000fc80000400000 */
[----:B------:R-:W-:-:S05]  /*3700*/  FFMA R14, R65, R90, R14 ;  /* 0x0000005a410e7223 */ /* 0x000fca000000000e */
[----:B------:R-:W-:-:S05]  /*3710*/  F2FP.F16.F32.PACK_AB R14, RZ, R14 ;  /* 0x0000000eff0e723e */ /* 0x000fca00000000ff */
[----:B------:R0:W-:Y:S01]  /*3720*/  @P0 STG.E.U16 desc[UR36][R20.64+0x22], R14 ;  /* 0x0000220e14000986 */ /* 0x0001e2000c101524 */
[----:B------:R-:W-:-:S13]  /*3730*/  ISETP.GT.AND P0, PT, R3, 0x8, P2 ;  /* 0x000000080300780c */ /* 0x000fda0001704270 */
[----:B0-----:R-:W-:Y:S05]  /*3740*/  @!P0 BRA `(.L_x_51) ;  /* 0x0000000000048947 */ /* 0x001fea0003800000 */
[----:B------:R0:W5:Y:S02]  /*3750*/  LDG.E.LTC128B.U16 R116, desc[UR36][R56.64+0x20] ;  /* 0x0000202438747981 */ /* 0x000164000c1e1520 */
.L_x_51:
[----:B------:R-:W-:Y:S05]  /*3760*/  BSYNC B1 ;  /* 0x0000000000017941 */ /* 0x000fea0003800000 */
.L_x_50:
        /* <DEDUP_REMOVED lines=9> */
.L_x_53:
[----:B------:R-:W-:Y:S05]  /*3800*/  BSYNC B1 ;  /* 0x0000000000017941 */ /* 0x000fea0003800000 */
.L_x_52:
[----:B-----5:R-:W-:Y:S01]  /*3810*/  HADD2.F32 R14, -RZ, R116.H0_H0 ;  /* 0x20000074ff0e7230 */ /* 0x020fe20000004100 */
[----:B------:R-:W-:Y:S01]  /*3820*/  ISETP.GT.AND P2, PT, R4, 0x18, PT ;  /* 0x000000180400780c */ /* 0x000fe20003f44270 */
[----:B------:R-:W-:Y:S03]  /*3830*/  BSSY B1, `(.L_x_54) ;  /* 0x0000009000017945 */ /* 0x000fe60003800000 */
[----:B------:R-:W-:Y:S01]  /*3840*/  FMUL R14, R14, R91 ;  /* 0x0000005b0e0e7220 */ /* 0x000fe20000400000 */
[----:B------:R-:W-:-:S03]  /*3850*/  P2R R104, PR, RZ, 0x4 ;  /* 0x00000004ff687803 */ /* 0x000fc60000000000 */
[----:B------:R-:W-:-:S05]  /*3860*/  FFMA R14, R67, R90, R14 ;  /* 0x0000005a430e7223 */ /* 0x000fca000000000e */
[----:B------:R-:W-:-:S05]  /*3870*/  F2FP.F16.F32.PACK_AB R14, RZ, R14 ;  /* 0x0000000eff0e723e */ /* 0x000fca00000000ff */
[----:B------:R0:W-:Y:S01]  /*3880*/  @P0 STG.E.U16 desc[UR36][R58.64+0x22], R14 ;  /* 0x0000220e3a000986 */ /* 0x0001e2000c101524 */
[----:B------:R-:W-:-:S13]  /*3890*/  ISETP.GT.AND P0, PT, R3, RZ, P2 ;  /* 0x000000ff0300720c */ /* 0x000fda0001704270 */
[----:B0-----:R-:W-:Y:S05]  /*38a0*/  @!P0 BRA `(.L_x_55) ;  /* 0x0000000000048947 */ /* 0x001fea0003800000 */
[----:B------:R0:W5:Y:S02]  /*38b0*/  LDG.E.LTC128B.U16 R116, desc[UR36][R8.64+0x30] ;  /* 0x0000302408747981 */ /* 0x000164000c1e1520 */
.L_x_55:
[----:B------:R-:W-:Y:S05]  /*38c0*/  BSYNC B1 ;  /* 0x0000000000017941 */ /* 0x000fea0003800000 */
.L_x_54:
[----:B-----5:R-:W-:Y:S01]  /*38d0*/  HADD2.F32 R14, -RZ, R116.H0_H0 ;  /* 0x20000074ff0e7230 */ /* 0x020fe20000004100 */
[----:B------:R-:W-:Y:S01]  /*38e0*/  ISETP.GT.AND P1, PT, R4, 0x19, PT ;  /* 0x000000190400780c */ /* 0x000fe20003f24270 */
[----:B------:R-:W-:Y:S03]  /*38f0*/  BSSY B1, `(.L_x_56) ;  /* 0x0000009000017945 */ /* 0x000fe60003800000 */
[----:B------:R-:W-:-:S04]  /*3900*/  FMUL R23, R14, R91 ;  /* 0x0000005b0e177220 */ /* 0x000fc80000400000 */
[----:B------:R-:W-:Y:S01]  /*3910*/  FFMA R23, R68, R90, R23 ;  /* 0x0000005a44177223 */ /* 0x000fe20000000017 */
[----:B------:R-:W-:-:S04]  /*3920*/  P2R R68, PR, RZ, 0x2 ;  /* 0x00000002ff447803 */ /* 0x000fc80000000000 */
[----:B------:R-:W-:-:S05]  /*3930*/  F2FP.F16.F32.PACK_AB R23, RZ, R23 ;  /* 0x00000017ff17723e */ /* 0x000fca00000000ff */
[----:B------:R0:W-:Y:S01]  /*3940*/  @P0 STG.E.U16 desc[UR36][R20.64+0x30], R23 ;  /* 0x0000301714000986 */ /* 0x0001e2000c101524 */
[----:B------:R-:W-:-:S13]  /*3950*/  ISETP.GT.AND P0, PT, R3, RZ, P1 ;  /* 0x000000ff0300720c */ /* 0x000fda0000f04270 */
[----:B0-----:R-:W-:Y:S05]  /*3960*/  @!P0 BRA `(.L_x_57) ;  /* 0x0000000000048947 */ /* 0x001fea0003800000 */
[----:B------:R0:W5:Y:S02]  /*3970*/  LDG.E.LTC128B.U16 R116, desc[UR36][R8.64+0x32] ;  /* 0x0000322408747981 */ /* 0x000164000c1e1520 */
.L_x_57:
[----:B------:R-:W-:Y:S05]  /*3980*/  BSYNC B1 ;  /* 0x0000000000017941 */ /* 0x000fea0003800000 */
.L_x_56:
        /* <DEDUP_REMOVED lines=9> */
.L_x_59:
[----:B------:R-:W-:Y:S05]  /*3a20*/  BSYNC B1 ;  /* 0x0000000000017941 */ /* 0x000fea0003800000 */
.L_x_58:
        /* <DEDUP_REMOVED lines=9> */
.L_x_61:
[----:B------:R-:W-:Y:S05]  /*3ac0*/  BSYNC B1 ;  /* 0x0000000000017941 */ /* 0x000fea0003800000 */
.L_x_60:
        /* <DEDUP_REMOVED lines=11> */
.L_x_63:
[----:B------:R-:W-:Y:S05]  /*3b80*/  BSYNC B1 ;  /* 0x0000000000017941 */ /* 0x000fea0003800000 */
.L_x_62:
        /* <DEDUP_REMOVED lines=11> */
.L_x_65:
[----:B------:R-:W-:Y:S05]  /*3c40*/  BSYNC B1 ;  /* 0x0000000000017941 */ /* 0x000fea0003800000 */
.L_x_64:
        /* <DEDUP_REMOVED lines=9> */
.L_x_67:
[----:B------:R-:W-:Y:S05]  /*3ce0*/  BSYNC B1 ;  /* 0x0000000000017941 */ /* 0x000fea0003800000 */
.L_x_66:
        /* <DEDUP_REMOVED lines=9> */
.L_x_69:
[----:B------:R-:W-:Y:S05]  /*3d80*/  BSYNC B1 ;  /* 0x0000000000017941 */ /* 0x000fea0003800000 */
.L_x_68:
        /* <DEDUP_REMOVED lines=11> */
.L_x_71:
[----:B------:R-:W-:Y:S05]  /*3e40*/  BSYNC B1 ;  /* 0x0000000000017941 */ /* 0x000fea0003800000 */
.L_x_70:
        /* <DEDUP_REMOVED lines=11> */
.L_x_73:
[----:B------:R-:W-:Y:S05]  /*3f00*/  BSYNC B1 ;  /* 0x0000000000017941 */ /* 0x000fea0003800000 */
.L_x_72:
        /* <DEDUP_REMOVED lines=9> */
.L_x_75:
[----:B------:R-:W-:Y:S05]  /*3fa0*/  BSYNC B1 ;  /* 0x0000000000017941 */ /* 0x000fea0003800000 */
.L_x_74:
        /* <DEDUP_REMOVED lines=9> */
.L_x_77:
[----:B------:R-:W-:Y:S05]  /*4040*/  BSYNC B1 ;  /* 0x0000000000017941 */ /* 0x000fea0003800000 */
.L_x_76:
[----:B-----5:R-:W-:Y:S01]  /*4050*/  HADD2.F32 R14, -RZ, R116.H0_H0 ;  /* 0x20000074ff0e7230 */ /* 0x020fe20000004100 */
[----:B------:R-:W-:Y:S01]  /*4060*/  ISETP.GT.AND P3, PT, R4, 0x30, PT ;  /* 0x000000300400780c */ /* 0x000fe20003f64270 */
[----:B------:R-:W-:Y:S03]  /*4070*/  BSSY B1, `(.L_x_78) ;  /* 0x0000008000017945 */ /* 0x000fe60003800000 */
[----:B------:R-:W-:-:S04]  /*4080*/  FMUL R14, R14, R91 ;  /* 0x0000005b0e0e7220 */ /* 0x000fc80000400000 */
[----:B------:R-:W-:-:S05]  /*4090*/  FFMA R14, R79, R90, R14 ;  /* 0x0000005a4f0e7223 */ /* 0x000fca000000000e */
[----:B------:R-:W-:-:S05]  /*40a0*/  F2FP.F16.F32.PACK_AB R14, RZ, R14 ;  /* 0x0000000eff0e723e */ /* 0x000fca00000000ff */
[----:B------:R0:W-:Y:S01]  /*40b0*/  @P0 STG.E.U16 desc[UR36][R58.64+0x52], R14 ;  /* 0x0000520e3a000986 */ /* 0x0001e2000c101524 */
[----:B------:R-:W-:-:S13]  /*40c0*/  ISETP.GT.AND P0, PT, R3, RZ, P3 ;  /* 0x000000ff0300720c */ /* 0x000fda0001f04270 */
[----:B0-----:R-:W-:Y:S05]  /*40d0*/  @!P0 BRA `(.L_x_79) ;  /* 0x0000000000048947 */ /* 0x001fea0003800000 */
[----:B------:R0:W5:Y:S02]  /*40e0*/  LDG.E.LTC128B.U16 R116, desc[UR36][R8.64+0x60] ;  /* 0x0000602408747981 */ /* 0x000164000c1e1520 */
.L_x_79:
[----:B------:R-:W-:Y:S05]  /*40f0*/  BSYNC B1 ;  /* 0x0000000000017941 */ /* 0x000fea0003800000 */
.L_x_78:
        /* <DEDUP_REMOVED lines=10> */
.L_x_81:
[----:B------:R-:W-:Y:S05]  /*41a0*/  BSYNC B1 ;  /* 0x0000000000017941 */ /* 0x000fea0003800000 */
.L_x_80:
        /* <DEDUP_REMOVED lines=9> */
.L_x_83:
[----:B------:R-:W-:Y:S05]  /*4240*/  BSYNC B1 ;  /* 0x0000000000017941 */ /* 0x000fea0003800000 */
.L_x_82:
        /* <DEDUP_REMOVED lines=9> */
.L_x_85:
[----:B------:R-:W-:Y:S05]  /*42e0*/  BSYNC B1 ;  /* 0x0000000000017941 */ /* 0x000fea0003800000 */
.L_x_84:
        /* <DEDUP_REMOVED lines=10> */
.L_x_87:
[----:B------:R-:W-:Y:S05]  /*4390*/  BSYNC B1 ;  /* 0x0000000000017941 */ /* 0x000fea0003800000 */
.L_x_86:
[----:B-----5:R-:W-:Y:S01]  /*43a0*/  HADD2.F32 R14, -RZ, R116.H0_H0 ;  /* 0x20000074ff0e7230 */ /* 0x020fe20000004100 */
[----:B------:R-:W-:Y:S04]  /*43b0*/  BSSY B1, `(.L_x_88) ;  /* 0x000000f000017945 */ /* 0x000fe80003800000 */
[----:B------:R-:W-:-:S04]  /*43c0*/  FMUL R23, R14, R91 ;  /* 0x0000005b0e177220 */ /* 0x000fc80000400000 */
[----:B------:R-:W-:-:S05]  /*43d0*/  FFMA R23, R84, R90, R23 ;  /* 0x0000005a54177223 */ /* 0x000fca0000000017 */
[----:B------:R-:W-:-:S05]  /*43e0*/  F2FP.F16.F32.PACK_AB R23, RZ, R23 ;  /* 0x00000017ff17723e */ /* 0x000fca00000000ff */
[----:B------:R0:W-:Y:S01]  /*43f0*/  @P0 STG.E.U16 desc[UR36][R20.64+0x70], R23 ;  /* 0x0000701714000986 */ /* 0x0001e2000c101524 */
[----:B------:R-:W-:-:S05]  /*4400*/  IADD3 R64, P0, R15, R112, RZ ;  /* 0x000000700f407210 */ /* 0x000fca0007f1e0ff */
[----:B------:R-:W-:Y:S01]  /*4410*/  IMAD.X R65, R5, 0x1, R113, P0 ;  /* 0x0000000105417824 */ /* 0x000fe200000e0671 */
[----:B------:R-:W-:-:S05]  /*4420*/  IADD3 R66, P0, R15, R112, RZ ;  /* 0x000000700f427210 */ /* 0x000fca0007f1e0ff */
[----:B------:R-:W-:Y:S01]  /*4430*/  IMAD.X R67, R5, 0x1, R113, P0 ;  /* 0x0000000105437824 */ /* 0x000fe200000e0671 */
[----:B------:R-:W-:-:S05]  /*4440*/  IADD3 R14, P0, R15, R20, RZ ;  /* 0x000000140f0e7210 */ /* 0x000fca0007f1e0ff */
[----:B------:R-:W-:Y:S01]  /*4450*/  IMAD.X R15, R5, 0x1, R21, P0 ;  /* 0x00000001050f7824 */ /* 0x000fe200000e0615 */
[----:B------:R-:W-:-:S04]  /*4460*/  ISETP.GT.AND P0, PT, R4, 0x39, PT ;  /* 0x000000390400780c */ /* 0x000fc80003f04270 */
[----:B------:R-:W-:-:S13]  /*4470*/  ISETP.GT.AND P4, PT, R3, RZ, P0 ;  /* 0x000000ff0300720c */ /* 0x000fda0000784270 */
[----:B0-----:R-:W-:Y:S05]  /*4480*/  @!P4 BRA `(.L_x_89) ;  /* 0x000000000004c947 */ /* 0x001fea0003800000 */
[----:B------:R0:W5:Y:S02]  /*4490*/  LDG.E.LTC128B.U16 R116, desc[UR36][R8.64+0x72] ;  /* 0x0000722408747981 */ /* 0x000164000c1e1520 */
.L_x_89:
[----:B------:R-:W-:Y:S05]  /*44a0*/  BSYNC B1 ;  /* 0x0000000000017941 */ /* 0x000fea0003800000 */
.L_x_88:
        /* <DEDUP_REMOVED lines=9> */
.L_x_91:
[----:B------:R-:W-:Y:S05]  /*4540*/  BSYNC B1 ;  /* 0x0000000000017941 */ /* 0x000fea0003800000 */
.L_x_90:
        /* <DEDUP_REMOVED lines=9> */
.L_x_93:
[----:B------:R-:W-:Y:S05]  /*45e0*/  BSYNC B1 ;  /* 0x0000000000017941 */ /* 0x000fea0003800000 */
.L_x_92:
[----:B-----5:R-:W-:-:S05]  /*45f0*/  HADD2.F32 R4, -RZ, R116.H0_H0 ;  /* 0x20000074ff047230 */ /* 0x020fca0000004100 */
[----:B------:R-:W-:-:S04]  /*4600*/  FMUL R4, R4, R91 ;  /* 0x0000005b04047220 */ /* 0x000fc80000400000 */
[----:B------:R-:W-:-:S05]  /*4610*/  FFMA R4, R87, R90, R4 ;  /* 0x0000005a57047223 */ /* 0x000fca0000000004 */
[----:B------:R-:W-:-:S04]  /*4620*/  F2FP.F16.F32.PACK_AB R4, RZ, R4 ;  /* 0x00000004ff04723e */ /* 0x000fc800000000ff */
[----:B-1-34-:R-:W-:-:S05]  /*4630*/  PRMT R8, R4, 0x7610, R8 ;  /* 0x0000761004087816 */ /* 0x01afca0000000008 */
[----:B------:R1:W-:Y:S01]  /*4640*/  @P4 STG.E.U16 desc[UR36][R58.64+0x72], R8 ;  /* 0x000072083a004986 */ /* 0x0003e2000c101524 */
[----:B------:R-:W-:-:S13]  /*4650*/  ISETP.GT.AND P4, PT, R3, 0x80, P6 ;  /* 0x000000800300780c */ /* 0x000fda0003784270 */
[----:B------:R-:W3:Y:S01]  /*4660*/  @P4 LDG.E.LTC128B.U16 R116, desc[UR36][R62.64] ;  /* 0x000000243e744981 */ /* 0x000ee2000c1e1520 */
[----:B------:R-:W-:Y:S01]  /*4670*/  BSSY B1, `(.L_x_94) ;  /* 0x000000a000017945 */ /* 0x000fe20003800000 */
[----:B---3--:R-:W-:-:S05]  /*4680*/  HADD2.F32 R4, -RZ, R116.H0_H0 ;  /* 0x20000074ff047230 */ /* 0x008fca0000004100 */
[----:B------:R-:W-:-:S04]  /*4690*/  FMUL R5, R4, R91 ;  /* 0x0000005b04057220 */ /* 0x000fc80000400000 */
[----:B------:R-:W-:-:S05]  /*46a0*/  FFMA R5, R24, R90, R5 ;  /* 0x0000005a18057223 */ /* 0x000fca0000000005 */
[----:B------:R-:W-:-:S05]  /*46b0*/  F2FP.F16.F32.PACK_AB R5, RZ, R5 ;  /* 0x00000005ff05723e */ /* 0x000fca00000000ff */
[----:B------:R1:W-:Y:S01]  /*46c0*/  @P4 STG.E.U16 desc[UR36][R14.64], R5 ;  /* 0x000000050e004986 */ /* 0x0003e2000c101524 */
[----:B------:R-:W-:-:S04]  /*46d0*/  ISETP.NE.AND P4, PT, R119, RZ, PT ;  /* 0x000000ff7700720c */ /* 0x000fc80003f85270 */
[----:B------:R-:W-:-:S13]  /*46e0*/  ISETP.GT.AND P4, PT, R3, 0x80, P4 ;  /* 0x000000800300780c */ /* 0x000fda0002784270 */
[----:B-1----:R-:W-:Y:S05]  /*46f0*/  @!P4 BRA `(.L_x_95) ;  /* 0x000000000004c947 */ /* 0x002fea0003800000 */
[----:B------:R1:W5:Y:S02]  /*4700*/  LDG.E.LTC128B.U16 R116, desc[UR36][R60.64+0x2] ;  /* 0x000002243c747981 */ /* 0x000364000c1e1520 */
.L_x_95:
[----:B------:R-:W-:Y:S05]  /*4710*/  BSYNC B1 ;  /* 0x0000000000017941 */ /* 0x000fea0003800000 */
.L_x_94:
[----:B-----5:R-:W-:Y:S01]  /*4720*/  HADD2.F32 R4, -RZ, R116.H0_H0 ;  /* 0x20000074ff047230 */ /* 0x020fe20000004100 */
[----:B------:R-:W-:Y:S01]  /*4730*/  ISETP.GT.AND P6, PT, R3, 0x88, P6 ;  /* 0x000000880300780c */ /* 0x000fe200037c4270 */
[----:B------:R-:W-:Y:S01]  /*4740*/  @P4 IMAD.MOV.U32 R5, RZ, RZ, R15 ;  /* 0x000000ffff054224 */ /* 0x000fe200078e000f */
[----:B------:R-:W-:Y:S02]  /*4750*/  BSSY B1, `(.L_x_96) ;  /* 0x0000009000017945 */ /* 0x000fe40003800000 */
[----:B------:R-:W-:-:S04]  /*4760*/  FMUL R4, R4, R91 ;  /* 0x0000005b04047220 */ /* 0x000fc80000400000 */
[----:B------:R-:W-:-:S05]  /*4770*/  FFMA R4, R25, R90, R4 ;  /* 0x0000005a19047223 */ /* 0x000fca0000000004 */
[----:B------:R-:W-:-:S04]  /*4780*/  F2FP.F16.F32.PACK_AB R4, RZ, R4 ;  /* 0x00000004ff04723e */ /* 0x000fc800000000ff */
[----:B------:R-:W-:Y:S01]  /*4790*/  PRMT R8, R4, 0x7610, R8 ;  /* 0x0000761004087816 */ /* 0x000fe20000000008 */
[----:B------:R-:W-:-:S05]  /*47a0*/  @P4 IMAD.MOV.U32 R4, RZ, RZ, R14 ;  /* 0x000000ffff044224 */ /* 0x000fca00078e000e */
[----:B------:R3:W-:Y:S01]  /*47b0*/  @P4 STG.E.U16 desc[UR36][R4.64+0x2], R8 ;  /* 0x0000020804004986 */ /* 0x0007e2000c101524 */
[----:B------:R-:W-:Y:S05]  /*47c0*/  @!P6 BRA `(.L_x_97) ;  /* 0x000000000004e947 */ /* 0x000fea0003800000 */
[----:B------:R4:W5:Y:S02]  /*47d0*/  LDG.E.LTC128B.U16 R116, desc[UR36][R10.64] ;  /* 0x000000240a747981 */ /* 0x000964000c1e1520 */
.L_x_97:
[----:B------:R-:W-:Y:S05]  /*47e0*/  BSYNC B1 ;  /* 0x0000000000017941 */ /* 0x000fea0003800000 */
.L_x_96:
[----:B---3-5:R-:W-:Y:S01]  /*47f0*/  HADD2.F32 R4, -RZ, R116.H0_H0 ;  /* 0x20000074ff047230 */ /* 0x028fe20000004100 */
[----:B------:R-:W-:Y:S01]  /*4800*/  ISETP.NE.AND P4, PT, R119, RZ, PT ;  /* 0x000000ff7700720c */ /* 0x000fe20003f85270 */
[----:B------:R-:W-:Y:S03]  /*4810*/  BSSY B1, `(.L_x_98) ;  /* 0x0000008000017945 */ /* 0x000fe60003800000 */
[----:B------:R-:W-:Y:S01]  /*4820*/  FMUL R5, R4, R91 ;  /* 0x0000005b04057220 */ /* 0x000fe20000400000 */
[----:B------:R-:W-:-:S03]  /*4830*/  ISETP.GT.AND P4, PT, R3, 0x88, P4 ;  /* 0x000000880300780c */ /* 0x000fc60002784270 */
[----:B------:R-:W-:-:S05]  /*4840*/  FFMA R5, R26, R90, R5 ;  /* 0x0000005a1a057223 */ /* 0x000fca0000000005 */
[----:B------:R-:W-:-:S05]  /*4850*/  F2FP.F16.F32.PACK_AB R5, RZ, R5 ;  /* 0x00000005ff05723e */ /* 0x000fca00000000ff */
[----:B------:R3:W-:Y:S01]  /*4860*/  @P6 STG.E.U16 desc[UR36][R64.64], R5 ;  /* 0x0000000540006986 */ /* 0x0007e2000c101524 */
[----:B------:R-:W-:Y:S05]  /*4870*/  @!P4 BRA `(.L_x_99) ;  /* 0x000000000004c947 */ /* 0x000fea0003800000 */
[----:B------:R0:W5:Y:S02]  /*4880*/  LDG.E.LTC128B.U16 R116, desc[UR36][R12.64+0x2] ;  /* 0x000002240c747981 */ /* 0x000164000c1e1520 */
.L_x_99:
[----:B------:R-:W-:Y:S05]  /*4890*/  BSYNC B1 ;  /* 0x0000000000017941 */ /* 0x000fea0003800000 */
.L_x_98:
[----:B-----5:R-:W-:Y:S01]  /*48a0*/  HADD2.F32 R4, -RZ, R116.H0_H0 ;  /* 0x20000074ff047230 */ /* 0x020fe20000004100 */
[----:B------:R-:W-:Y:S01]  /*48b0*/  ISETP.NE.AND P6, PT, R117, RZ, PT ;  /* 0x000000ff7500720c */ /* 0x000fe20003fc5270 */
[----:B------:R-:W-:Y:S03]  /*48c0*/  BSSY B1, `(.L_x_100) ;  /* 0x0000008000017945 */ /* 0x000fe60003800000 */
[----:B------:R-:W-:-:S04]  /*48d0*/  FMUL R4, R4, R91 ;  /* 0x0000005b04047220 */ /* 0x000fc80000400000 */
[----:B------:R-:W-:-:S05]  /*48e0*/  FFMA R4, R27, R90, R4 ;  /* 0x0000005a1b047223 */ /* 0x000fca0000000004 */
[----:B------:R-:W-:-:S05]  /*48f0*/  F2FP.F16.F32.PACK_AB R4, RZ, R4 ;  /* 0x00000004ff04723e */ /* 0x000fca00000000ff */
[----:B------:R0:W-:Y:S01]  /*4900*/  @P4 STG.E.U16 desc[UR36][R66.64+0x2], R4 ;  /* 0x0000020442004986 */ /* 0x0001e2000c101524 */
[----:B------:R-:W-:-:S13]  /*4910*/  ISETP.GT.AND P4, PT, R3, 0x80, P6 ;  /* 0x000000800300780c */ /* 0x000fda0003784270 */
[----:B0-----:R-:W-:Y:S05]  /*4920*/  @!P4 BRA `(.L_x_101) ;  /* 0x000000000004c947 */ /* 0x001fea0003800000 */
[----:B------:R0:W5:Y:S02]  /*4930*/  LDG.E.LTC128B.U16 R116, desc[UR36][R60.64+0x10] ;  /* 0x000010243c747981 */ /* 0x000164000c1e1520 */
.L_x_101:
[----:B------:R-:W-:Y:S05]  /*4940*/  BSYNC B1 ;  /* 0x0000000000017941 */ /* 0x000fea0003800000 */
.L_x_100:
[----:B-----5:R-:W-:Y:S01]  /*4950*/  HADD2.F32 R4, -RZ, R116.H0_H0 ;  /* 0x20000074ff047230 */ /* 0x020fe20000004100 */
[----:B------:R-:W-:Y:S01]  /*4960*/  ISETP.NE.AND P6, PT, R120, RZ, PT ;  /* 0x000000ff7800720c */ /* 0x000fe20003fc5270 */
[----:B------:R-:W-:Y:S03]  /*4970*/  BSSY B1, `(.L_x_102) ;  /* 0x000000b000017945 */ /* 0x000fe60003800000 */
[----:B---3--:R-:W-:Y:S01]  /*4980*/  FMUL R5, R4, R91 ;  /* 0x0000005b04057220 */ /* 0x008fe20000400000 */
[----:B------:R-:W-:-:S03]  /*4990*/  @P4 IMAD.MOV.U32 R4, RZ, RZ, R14 ;  /* 0x000000ffff044224 */ /* 0x000fc600078e000e */
[----:B------:R-:W-:-:S05]  /*49a0*/  FFMA R5, R28, R90, R5 ;  /* 0x0000005a1c057223 */ /* 0x000fca0000000005 */
[----:B------:R-:W-:-:S04]  /*49b0*/  F2FP.F16.F32.PACK_AB R5, RZ, R5 ;  /* 0x00000005ff05723e */ /* 0x000fc800000000ff */
[----:B------:R-:W-:Y:S01]  /*49c0*/  PRMT R8, R5, 0x7610, R8 ;  /* 0x0000761005087816 */ /* 0x000fe20000000008 */
[----:B------:R-:W-:-:S05]  /*49d0*/  @P4 IMAD.MOV.U32 R5, RZ, RZ, R15 ;  /* 0x000000ffff054224 */ /* 0x000fca00078e000f */
[----:B------:R3:W-:Y:S01]  /*49e0*/  @P4 STG.E.U16 desc[UR36][R4.64+0x10], R8 ;  /* 0x0000100804004986 */ /* 0x0007e2000c101524 */
[----:B------:R-:W-:-:S13]  /*49f0*/  ISETP.GT.AND P4, PT, R3, 0x80, P6 ;  /* 0x000000800300780c */ /* 0x000fda0003784270 */
[----:B---3--:R-:W-:Y:S05]  /*4a00*/  @!P4 BRA `(.L_x_103) ;  /* 0x000000000004c947 */ /* 0x008fea0003800000 */
[----:B------:R3:W5:Y:S02]  /*4a10*/  LDG.E.LTC128B.U16 R116, desc[UR36][R60.64+0x12] ;  /* 0x000012243c747981 */ /* 0x000764000c1e1520 */
.L_x_103:
[----:B------:R-:W-:Y:S05]  /*4a20*/  BSYNC B1 ;  /* 0x0000000000017941 */ /* 0x000fea0003800000 */
.L_x_102:
[----:B-----5:R-:W-:Y:S01]  /*4a30*/  HADD2.F32 R4, -RZ, R116.H0_H0 ;  /* 0x20000074ff047230 */ /* 0x020fe20000004100 */
[----:B------:R-:W-:Y:S01]  /*4a40*/  BSSY B1, `(.L_x_104) ;  /* 0x000000c000017945 */ /* 0x000fe20003800000 */
[----:B------:R-:W-:-:S03]  /*4a50*/  @P4 IMAD.MOV.U32 R5, RZ, RZ, R15 ;  /* 0x000000ffff054224 */ /* 0x000fc600078e000f */
[----:B------:R-:W-:-:S04]  /*4a60*/  FMUL R4, R4, R91 ;  /* 0x0000005b04047220 */ /* 0x000fc80000400000 */
[----:B------:R-:W-:-:S05]  /*4a70*/  FFMA R4, R29, R90, R4 ;  /* 0x0000005a1d047223 */ /* 0x000fca0000000004 */
[----:B------:R-:W-:-:S04]  /*4a80*/  F2FP.F16.F32.PACK_AB R4, RZ, R4 ;  /* 0x00000004ff04723e */ /* 0x000fc800000000ff */
[----:B------:R-:W-:Y:S01]  /*4a90*/  PRMT R8, R4, 0x7610, R8 ;  /* 0x0000761004087816 */ /* 0x000fe20000000008 */
[----:B------:R-:W-:-:S05]  /*4aa0*/  @P4 IMAD.MOV.U32 R4, RZ, RZ, R14 ;  /* 0x000000ffff044224 */ /* 0x000fca00078e000e */
[----:B------:R0:W-:Y:S01]  /*4ab0*/  @P4 STG.E.U16 desc[UR36][R4.64+0x12], R8 ;  /* 0x0000120804004986 */ /* 0x0001e2000c101524 */
[----:B------:R-:W-:-:S04]  /*4ac0*/  ISETP.NE.AND P4, PT, R117, RZ, PT ;  /* 0x000000ff7500720c */ /* 0x000fc80003f85270 */
[----:B------:R-:W-:-:S13]  /*4ad0*/  ISETP.GT.AND P4, PT, R3, 0x88, P4 ;  /* 0x000000880300780c */ /* 0x000fda0002784270 */
[----:B0-----:R-:W-:Y:S05]  /*4ae0*/  @!P4 BRA `(.L_x_105) ;  /* 0x000000000004c947 */ /* 0x001fea0003800000 */
[----:B------:R0:W5:Y:S02]  /*4af0*/  LDG.E.LTC128B.U16 R116, desc[UR36][R12.64+0x10] ;  /* 0x000010240c747981 */ /* 0x000164000c1e1520 */
.L_x_105:
[----:B------:R-:W-:Y:S05]  /*4b00*/  BSYNC B1 ;  /* 0x0000000000017941 */ /* 0x000fea0003800000 */
.L_x_104:
        /* <DEDUP_REMOVED lines=9> */
.L_x_107:
[----:B------:R-:W-:Y:S05]  /*4ba0*/  BSYNC B1 ;  /* 0x0000000000017941 */ /* 0x000fea0003800000 */
.L_x_106:
[----:B-----5:R-:W-:Y:S01]  /*4bb0*/  HADD2.F32 R4, -RZ, R116.H0_H0 ;  /* 0x20000074ff047230 */ /* 0x020fe20000004100 */
[----:B------:R-:W-:Y:S01]  /*4bc0*/  ISETP.NE.AND P6, PT, R121, RZ, PT ;  /* 0x000000ff7900720c */ /* 0x000fe20003fc5270 */
        /* <DEDUP_REMOVED lines=8> */
[----:B------:R-:W-:-:S13]  /*4c50*/  ISETP.GT.AND P4, PT, R3, 0x80, P6 ;  /* 0x000000800300780c */ /* 0x000fda0003784270 */
[----:B0-----:R-:W-:Y:S05]  /*4c60*/  @!P4 BRA `(.L_x_109) ;  /* 0x000000000004c947 */ /* 0x001fea0003800000 */
[----:B------:R0:W5:Y:S02]  /*4c70*/  LDG.E.LTC128B.U16 R116, desc[UR36][R60.64+0x20] ;  /* 0x000020243c747981 */ /* 0x000164000c1e1520 */
.L_x_109:
[----:B------:R-:W-:Y:S05]  /*4c80*/  BSYNC B1 ;  /* 0x0000000000017941 */ /* 0x000fea0003800000 */
.L_x_108:
[----:B-----5:R-:W-:Y:S01]  /*4c90*/  HADD2.F32 R4, -RZ, R116.H0_H0 ;  /* 0x20000074ff047230 */ /* 0x020fe20000004100 */
[----:B------:R-:W-:Y:S01]  /*4ca0*/  ISETP.NE.AND P6, PT, R103, RZ, PT ;  /* 0x000000ff6700720c */ /* 0x000fe20003fc5270 */
[----:B------:R-:W-:Y:S03]  /*4cb0*/  BSSY B1, `(.L_x_110) ;  /* 0x000000b000017945 */ /* 0x000fe60003800000 */
[----:B------:R-:W-:Y:S01]  /*4cc0*/  FMUL R5, R4, R91 ;  /* 0x0000005b04057220 */ /* 0x000fe20000400000 */
[----:B------:R-:W-:-:S03]  /*4cd0*/  @P4 IMAD.MOV.U32 R4, RZ, RZ, R14 ;  /* 0x000000ffff044224 */ /* 0x000fc600078e000e */
        /* <DEDUP_REMOVED lines=8> */
.L_x_111:
[----:B------:R-:W-:Y:S05]  /*4d60*/  BSYNC B1 ;  /* 0x0000000000017941 */ /* 0x000fea0003800000 */
.L_x_110:
        /* <DEDUP_REMOVED lines=13> */
.L_x_113:
[----:B------:R-:W-:Y:S05]  /*4e40*/  BSYNC B1 ;  /* 0x0000000000017941 */ /* 0x000fea0003800000 */
.L_x_112:
[----:B-----5:R-:W-:Y:S01]  /*4e50*/  HADD2.F32 R4, -RZ, R116.H0_H0 ;  /* 0x20000074ff047230 */ /* 0x020fe20000004100 */
[----:B------:R-:W-:Y:S04]  /*4e60*/  BSSY B1, `(.L_x_114) ;  /* 0x000000b000017945 */ /* 0x000fe80003800000 */
        /* <DEDUP_REMOVED lines=10> */
.L_x_115:
[----:B------:R-:W-:Y:S05]  /*4f10*/  BSYNC B1 ;  /* 0x0000000000017941 */ /* 0x000fea0003800000 */
.L_x_114:
        /* <DEDUP_REMOVED lines=13> */
.L_x_117:
[----:B------:R-:W-:Y:S05]  /*4ff0*/  BSYNC B1 ;  /* 0x0000000000017941 */ /* 0x000fea0003800000 */
.L_x_116:
        /* <DEDUP_REMOVED lines=13> */
.L_x_119:
[----:B------:R-:W-:Y:S05]  /*50d0*/  BSYNC B1 ;  /* 0x0000000000017941 */ /* 0x000fea0003800000 */
.L_x_118:
        /* <DEDUP_REMOVED lines=13> */
.L_x_121:
[----:B------:R-:W-:Y:S05]  /*51b0*/  BSYNC B1 ;  /* 0x0000000000017941 */ /* 0x000fea0003800000 */
.L_x_120:
        /* <DEDUP_REMOVED lines=12> */
.L_x_123:
[----:B------:R-:W-:Y:S05]  /*5280*/  BSYNC B1 ;  /* 0x0000000000017941 */ /* 0x000fea0003800000 */
.L_x_122:
        /* <DEDUP_REMOVED lines=13> */
.L_x_125:
[----:B------:R-:W-:Y:S05]  /*5360*/  BSYNC B1 ;  /* 0x0000000000017941 */ /* 0x000fea0003800000 */
.L_x_124:
        /* <DEDUP_REMOVED lines=13> */
.L_x_127:
[----:B------:R-:W-:Y:S05]  /*5440*/  BSYNC B1 ;  /* 0x0000000000017941 */ /* 0x000fea0003800000 */
.L_x_126:
        /* <DEDUP_REMOVED lines=13> */
.L_x_129:
[----:B------:R-:W-:Y:S05]  /*5520*/  BSYNC B1 ;  /* 0x0000000000017941 */ /* 0x000fea0003800000 */
.L_x_128:
        /* <DEDUP_REMOVED lines=12> */
.L_x_131:
[----:B------:R-:W-:Y:S05]  /*55f0*/  BSYNC B1 ;  /* 0x0000000000017941 */ /* 0x000fea0003800000 */
.L_x_130:
        /* <DEDUP_REMOVED lines=13> */
.L_x_133:
[----:B------:R-:W-:Y:S05]  /*56d0*/  BSYNC B1 ;  /* 0x0000000000017941 */ /* 0x000fea0003800000 */
.L_x_132:
        /* <DEDUP_REMOVED lines=12> */
.L_x_135:
[----:B------:R-:W-:Y:S05]  /*57a0*/  BSYNC B1 ;  /* 0x0000000000017941 */ /* 0x000fea0003800000 */
.L_x_134:
        /* <DEDUP_REMOVED lines=12> */
.L_x_137:
[----:B------:R-:W-:Y:S05]  /*5870*/  BSYNC B1 ;  /* 0x0000000000017941 */ /* 0x000fea0003800000 */
.L_x_136:
[----:B-----5:R-:W-:Y:S01]  /*5880*/  HADD2.F32 R4, -RZ, R116.H0_H0 ;  /* 0x20000074ff047230 */ /* 0x020fe20000004100 */
[----:B------:R-:W-:Y:S01]  /*5890*/  ISETP.GT.AND P5, PT, R3, 0x88, P5 ;  /* 0x000000880300780c */ /* 0x000fe20002fa4270 */
        /* <DEDUP_REMOVED lines=8> */
[----:B------:R-:W-:Y:S05]  /*5920*/  @!P5 BRA `(.L_x_139) ;  /* 0x000000000004d947 */ /* 0x000fea0003800000 */
[----:B------:R0:W5:Y:S02]  /*5930*/  LDG.E.LTC128B.U16 R116, desc[UR36][R12.64+0x52] ;  /* 0x000052240c747981 */ /* 0x000164000c1e1520 */
.L_x_139:
[----:B------:R-:W-:Y:S05]  /*5940*/  BSYNC B1 ;  /* 0x0000000000017941 */ /* 0x000fea0003800000 */
.L_x_138:
[----:B0----5:R-:W-:Y:S01]  /*5950*/  HADD2.F32 R4, -RZ, R116.H0_H0 ;  /* 0x20000074ff047230 */ /* 0x021fe20000004100 */
        /* <DEDUP_REMOVED lines=11> */
.L_x_141:
[----:B------:R-:W-:Y:S05]  /*5a10*/  BSYNC B1 ;  /* 0x0000000000017941 */ /* 0x000fea0003800000 */
.L_x_140:
[----:B0----5:R-:W-:Y:S01]  /*5a20*/  HADD2.F32 R4, -RZ, R116.H0_H0 ;  /* 0x20000074ff047230 */ /* 0x021fe20000004100 */
        /* <DEDUP_REMOVED lines=11> */
.L_x_143:
[----:B------:R-:W-:Y:S05]  /*5ae0*/  BSYNC B1 ;  /* 0x0000000000017941 */ /* 0x000fea0003800000 */
.L_x_142:
        /* <DEDUP_REMOVED lines=12> */
.L_x_145:
[----:B------:R-:W-:Y:S05]  /*5bb0*/  BSYNC B1 ;  /* 0x0000000000017941 */ /* 0x000fea0003800000 */
.L_x_144:
        /* <DEDUP_REMOVED lines=12> */
.L_x_147:
[----:B------:R-:W-:Y:S05]  /*5c80*/  BSYNC B1 ;  /* 0x0000000000017941 */ /* 0x000fea0003800000 */
.L_x_146:
        /* <DEDUP_REMOVED lines=12> */
.L_x_149:
[----:B------:R-:W-:Y:S05]  /*5d50*/  BSYNC B1 ;  /* 0x0000000000017941 */ /* 0x000fea0003800000 */
.L_x_148:
        /* <DEDUP_REMOVED lines=12> */
.L_x_151:
[----:B------:R-:W-:Y:S05]  /*5e20*/  BSYNC B1 ;  /* 0x0000000000017941 */ /* 0x000fea0003800000 */
.L_x_150:
        /* <DEDUP_REMOVED lines=9> */
.L_x_153:
[----:B------:R-:W-:Y:S05]  /*5ec0*/  BSYNC B1 ;  /* 0x0000000000017941 */ /* 0x000fea0003800000 */
.L_x_152:
        /* <DEDUP_REMOVED lines=12> */
.L_x_155:
[----:B------:R-:W-:Y:S05]  /*5f90*/  BSYNC B1 ;  /* 0x0000000000017941 */ /* 0x000fea0003800000 */
.L_x_154:
[----:B------:R-:W-:Y:S05]  /*5fa0*/  @!P0 BRA `(.L_x_156) ;  /* 0x0000001400848947 */ /* 0x000fea0003800000 */
[----:B-----5:R-:W-:-:S05]  /*5fb0*/  HADD2.F32 R116, -RZ, R116.H0_H0 ;  /* 0x20000074ff747230 */ /* 0x020fca0000004100 */
[----:B------:R-:W-:-:S04]  /*5fc0*/  FMUL R116, R116, R91 ;  /* 0x0000005b74747220 */ /* 0x000fc80000400000 */
[----:B------:R-:W-:-:S05]  /*5fd0*/  FFMA R116, R55, R90, R116 ;  /* 0x0000005a37747223 */ /* 0x000fca0000000074 */
[----:B------:R-:W-:-:S05]  /*5fe0*/  F2FP.F16.F32.PACK_AB R116, RZ, R116 ;  /* 0x00000074ff74723e */ /* 0x000fca00000000ff */
[----:B------:R0:W-:Y:S01]  /*5ff0*/  STG.E.U16 desc[UR36][R6.64+0x72], R116 ;  /* 0x0000727406007986 */ /* 0x0001e2000c101524 */
[----:B------:R-:W-:Y:S05]  /*6000*/  BRA `(.L_x_156) ;  /* 0x00000014006c7947 */ /* 0x000fea0003800000 */
.L_x_33:
[----:B------:R-:W-:Y:S01]  /*6010*/  ULDC.64 UR4, c[0x0][0x5c0] ;  /* 0x0001700000047ab9 */ /* 0x000fe20000000a00 */
[-C--:B------:R-:W-:Y:S01]  /*6020*/  FMUL R56, R56, R90.reuse ;  /* 0x0000005a38387220 */ /* 0x080fe20000400000 */
[----:B------:R-:W-:Y:S01]  /*6030*/  LEA R10, P1, R112, UR4, 0x1 ;  /* 0x00000004700a7c11 */ /* 0x000fe2000f8208ff */
[----:B------:R-:W-:Y:S01]  /*6040*/  IMAD.SHL.U32 R7, R96, 0x2, RZ ;  /* 0x0000000260077824 */ /* 0x000fe200078e00ff */
[----:B------:R-:W-:Y:S01]  /*6050*/  ISETP.GT.AND P3, PT, R4, 0x1, PT ;  /* 0x000000010400780c */ /* 0x000fe20003f64270 */
[----:B------:R-:W-:Y:S01]  /*6060*/  FMUL R57, R57, R90 ;  /* 0x0000005a39397220 */ /* 0x000fe20000400000 */
[----:B------:R-:W-:Y:S01]  /*6070*/  F2FP.F16.F32.PACK_AB R56, RZ, R56 ;  /* 0x00000038ff38723e */ /* 0x000fe200000000ff */
[-C--:B------:R-:W-:Y:S01]  /*6080*/  FMUL R58, R58, R90.reuse ;  /* 0x0000005a3a3a7220 */ /* 0x080fe20000400000 */
[----:B------:R-:W-:Y:S01]  /*6090*/  LEA.HI.X R11, R112, UR5, R21, 0x1, P1 ;  /* 0x00000005700b7c11 */ /* 0x000fe200088f0c15 */
[-C--:B------:R-:W-:Y:S01]  /*60a0*/  FMUL R59, R59, R90.reuse ;  /* 0x0000005a3b3b7220 */ /* 0x080fe20000400000 */
[----:B------:R-:W-:Y:S01]  /*60b0*/  ISETP.GT.AND P1, PT, R3, RZ, P3 ;  /* 0x000000ff0300720c */ /* 0x000fe20001f24270 */
[----:B------:R-:W-:Y:S01]  /*60c0*/  IMAD.SHL.U32 R23, R97, 0x2, RZ ;  /* 0x0000000261177824 */ /* 0x000fe200078e00ff */
[----:B------:R-:W-:Y:S01]  /*60d0*/  ISETP.GT.AND P2, PT, R3, 0x8, P6 ;  /* 0x000000080300780c */ /* 0x000fe20003744270 */
[----:B------:R-:W-:Y:S01]  /*60e0*/  @P0 STG.E.U16 desc[UR36][R10.64], R56 ;  /* 0x000000380a000986 */ /* 0x000fe2000c101524 */
[----:B------:R-:W-:Y:S01]  /*60f0*/  SHF.L.U64.HI R5, R96, 0x1, R95 ;  /* 0x0000000160057819 */ /* 0x000fe2000001025f */
[----:B------:R-:W-:Y:S01]  /*6100*/  FMUL R60, R60, R90 ;  /* 0x0000005a3c3c7220 */ /* 0x000fe20000400000 */
[----:B------:R-:W-:Y:S01]  /*6110*/  IADD3 R8, P0, R7, R10, RZ ;  /* 0x0000000a07087210 */ /* 0x000fe20007f1e0ff */
[-C--:B------:R-:W-:Y:S01]  /*6120*/  FMUL R61, R61, R90.reuse ;  /* 0x0000005a3d3d7220 */ /* 0x080fe20000400000 */
[----:B------:R-:W-:Y:S01]  /*6130*/  F2FP.F16.F32.PACK_AB R57, RZ, R57 ;  /* 0x00000039ff39723e */ /* 0x000fe200000000ff */
[----:B------:R-:W-:Y:S01]  /*6140*/  FMUL R63, R63, R90 ;  /* 0x0000005a3f3f7220 */ /* 0x000fe20000400000 */
[----:B------:R-:W-:Y:S01]  /*6150*/  F2FP.F16.F32.PACK_AB R58, RZ, R58 ;  /* 0x0000003aff3a723e */ /* 0x000fe200000000ff */
[----:B------:R-:W-:Y:S01]  /*6160*/  IMAD.X R9, R5, 0x1, R11, P0 ;  /* 0x0000000105097824 */ /* 0x000fe200000e060b */
[----:B------:R-:W-:Y:S01]  /*6170*/  ISETP.GT.AND P0, PT, R3, 0x8, P3 ;  /* 0x000000080300780c */ /* 0x000fe20001f04270 */
[----:B------:R-:W-:Y:S01]  /*6180*/  @P1 STG.E.U16 desc[UR36][R10.64+0x2], R57 ;  /* 0x000002390a001986 */ /* 0x000fe2000c101524 */
[----:B------:R-:W-:Y:S01]  /*6190*/  F2FP.F16.F32.PACK_AB R59, RZ, R59 ;  /* 0x0000003bff3b723e */ /* 0x000fe200000000ff */
[----:B------:R-:W-:Y:S01]  /*61a0*/  FMUL R62, R62, R90 ;  /* 0x0000005a3e3e7220 */ /* 0x000fe20000400000 */
[----:B------:R-:W-:Y:S01]  /*61b0*/  SHF.L.U64.HI R13, R97, 0x1, R94 ;  /* 0x00000001610d7819 */ /* 0x000fe2000001025e */
[----:B------:R-:W-:Y:S01]  /*61c0*/  @P2 STG.E.U16 desc[UR36][R8.64], R58 ;  /* 0x0000003a08002986 */ /* 0x000fe2000c101524 */
[----:B------:R-:W-:Y:S01]  /*61d0*/  IADD3 R6, P1, P2, R23, R10, R7 ;  /* 0x0000000a17067210 */ /* 0x000fe20007a3e007 */
[-C--:B------:R-:W-:Y:S01]  /*61e0*/  FMUL R64, R64, R90.reuse ;  /* 0x0000005a40407220 */ /* 0x080fe20000400000 */
[C---:B------:R-:W-:Y:S01]  /*61f0*/  ISETP.GT.AND P4, PT, R4.reuse, 0x8, PT ;  /* 0x000000080400780c */ /* 0x040fe20003f84270 */
[-C--:B------:R-:W-:Y:S01]  /*6200*/  FMUL R65, R65, R90.reuse ;  /* 0x0000005a41417220 */ /* 0x080fe20000400000 */
[----:B------:R-:W-:Y:S01]  /*6210*/  ISETP.GT.AND P3, PT, R4, 0x9, PT ;  /* 0x000000090400780c */ /* 0x000fe20003f64270 */
[-C--:B------:R-:W-:Y:S01]  /*6220*/  FMUL R66, R66, R90.reuse ;  /* 0x0000005a42427220 */ /* 0x080fe20000400000 */
[----:B------:R-:W-:Y:S01]  /*6230*/  IADD3.X R7, R13, R11, R5, P1, P2 ;  /* 0x0000000b0d077210 */ /* 0x000fe20000fe4405 */
[----:B------:R-:W-:Y:S01]  /*6240*/  @P0 STG.E.U16 desc[UR36][R8.64+0x2], R59 ;  /* 0x0000023b08000986 */ /* 0x000fe2000c101524 */
[----:B------:R-:W-:Y:S01]  /*6250*/  ISETP.GT.AND P1, PT, R3, RZ, P4 ;  /* 0x000000ff0300720c */ /* 0x000fe20002724270 */
[-C--:B------:R-:W-:Y:S01]  /*6260*/  FMUL R67, R67, R90.reuse ;  /* 0x0000005a43437220 */ /* 0x080fe20000400000 */
[----:B------:R-:W-:Y:S01]  /*6270*/  ISETP.GT.AND P0, PT, R3, RZ, P3 ;  /* 0x000000ff0300720c */ /* 0x000fe20001f04270 */
[----:B------:R-:W-:Y:S01]  /*6280*/  FMUL R68, R68, R90 ;  /* 0x0000005a44447220 */ /* 0x000fe20000400000 */
[----:B------:R-:W-:Y:S01]  /*6290*/  F2FP.F16.F32.PACK_AB R60, RZ, R60 ;  /* 0x0000003cff3c723e */ /* 0x000fe200000000ff */
[-C--:B------:R-:W-:Y:S01]  /*62a0*/  FMUL R69, R69, R90.reuse ;  /* 0x0000005a45457220 */ /* 0x080fe20000400000 */
[----:B------:R-:W-:Y:S01]  /*62b0*/  F2FP.F16.F32.PACK_AB R61, RZ, R61 ;  /* 0x0000003dff3d723e */ /* 0x000fe200000000ff */
[-C--:B------:R-:W-:Y:S01]  /*62c0*/  FMUL R70, R70, R90.reuse ;  /* 0x0000005a46467220 */ /* 0x080fe20000400000 */
[----:B------:R-:W-:Y:S01]  /*62d0*/  F2FP.F16.F32.PACK_AB R63, RZ, R63 ;  /* 0x0000003fff3f723e */ /* 0x000fe200000000ff */
[----:B------:R-:W-:Y:S01]  /*62e0*/  FMUL R71, R71, R90 ;  /* 0x0000005a47477220 */ /* 0x000fe20000400000 */
[----:B------:R-:W-:Y:S01]  /*62f0*/  F2FP.F16.F32.PACK_AB R62, RZ, R62 ;  /* 0x0000003eff3e723e */ /* 0x000fe200000000ff */
[----:B------:R-:W-:Y:S01]  /*6300*/  FMUL R72, R72, R90 ;  /* 0x0000005a48487220 */ /* 0x000fe20000400000 */
[----:B------:R-:W-:Y:S01]  /*6310*/  F2FP.F16.F32.PACK_AB R64, RZ, R64 ;  /* 0x00000040ff40723e */ /* 0x000fe200000000ff */
[----:B------:R-:W-:Y:S01]  /*6320*/  @P1 STG.E.U16 desc[UR36][R10.64+0x10], R60 ;  /* 0x0000103c0a001986 */ /* 0x000fe2000c101524 */
[----:B------:R-:W-:Y:S01]  /*6330*/  ISETP.GT.AND P1, PT, R3, 0x8, P4 ;  /* 0x000000080300780c */ /* 0x000fe20002724270 */
[-C--:B------:R-:W-:Y:S01]  /*6340*/  FMUL R73, R73, R90.reuse ;  /* 0x0000005a49497220 */ /* 0x080fe20000400000 */
[----:B------:R-:W-:Y:S01]  /*6350*/  ISETP.GT.AND P2, PT, R4, 0x11, PT ;  /* 0x000000110400780c */ /* 0x000fe20003f44270 */
[----:B------:R-:W-:Y:S01]  /*6360*/  @P0 STG.E.U16 desc[UR36][R10.64+0x12], R61 ;  /* 0x0000123d0a000986 */ /* 0x000fe2000c101524 */
[----:B------:R-:W-:Y:S01]  /*6370*/  ISETP.GT.AND P0, PT, R3, 0x8, P3 ;  /* 0x000000080300780c */ /* 0x000fe20001f04270 */
[-C--:B------:R-:W-:Y:S01]  /*6380*/  FMUL R74, R74, R90.reuse ;  /* 0x0000005a4a4a7220 */ /* 0x080fe20000400000 */
[----:B------:R-:W-:Y:S01]  /*6390*/  ISETP.GT.AND P3, PT, R4, 0x10, PT ;  /* 0x000000100400780c */ /* 0x000fe20003f64270 */
[-C--:B------:R-:W-:Y:S01]  /*63a0*/  FMUL R75, R75, R90.reuse ;  /* 0x0000005a4b4b7220 */ /* 0x080fe20000400000 */
[----:B------:R-:W-:Y:S01]  /*63b0*/  F2FP.F16.F32.PACK_AB R65, RZ, R65 ;  /* 0x00000041ff41723e */ /* 0x000fe200000000ff */
[----:B------:R-:W-:Y:S01]  /*63c0*/  FMUL R76, R76, R90 ;  /* 0x0000005a4c4c7220 */ /* 0x000fe20000400000 */
[----:B------:R-:W-:Y:S01]  /*63d0*/  F2FP.F16.F32.PACK_AB R66, RZ, R66 ;  /* 0x00000042ff42723e */ /* 0x000fe200000000ff */
[----:B------:R-:W-:Y:S01]  /*63e0*/  FMUL R77, R77, R90 ;  /* 0x0000005a4d4d7220 */ /* 0x000fe20000400000 */
[----:B------:R-:W-:Y:S01]  /*63f0*/  F2FP.F16.F32.PACK_AB R67, RZ, R67 ;  /* 0x00000043ff43723e */ /* 0x000fe200000000ff */
[----:B------:R-:W-:Y:S01]  /*6400*/  @P1 STG.E.U16 desc[UR36][R8.64+0x10], R62 ;  /* 0x0000103e08001986 */ /* 0x000fe2000c101524 */
[----:B------:R-:W-:Y:S01]  /*6410*/  F2FP.F16.F32.PACK_AB R68, RZ, R68 ;  /* 0x00000044ff44723e */ /* 0x000fe200000000ff */
[-C--:B------:R-:W-:Y:S01]  /*6420*/  FMUL R78, R78, R90.reuse ;  /* 0x0000005a4e4e7220 */ /* 0x080fe20000400000 */
[----:B------:R-:W-:Y:S01]  /*6430*/  ISETP.GT.AND P1, PT, R4, 0x19, PT ;  /* 0x000000190400780c */ /* 0x000fe20003f24270 */
[----:B------:R-:W-:Y:S01]  /*6440*/  @P0 STG.E.U16 desc[UR36][R8.64+0x12], R63 ;  /* 0x0000123f08000986 */ /* 0x000fe2000c101524 */
[----:B------:R-:W-:Y:S01]  /*6450*/  ISETP.GT.AND P0, PT, R3, RZ, P3 ;  /* 0x000000ff0300720c */ /* 0x000fe20001f04270 */
[-C--:B------:R-:W-:Y:S01]  /*6460*/  FMUL R79, R79, R90.reuse ;  /* 0x0000005a4f4f7220 */ /* 0x080fe20000400000 */
[----:B------:R-:W-:Y:S01]  /*6470*/  F2FP.F16.F32.PACK_AB R69, RZ, R69 ;  /* 0x00000045ff45723e */ /* 0x000fe200000000ff */
[----:B------:R-:W-:Y:S01]  /*6480*/  FMUL R80, R80, R90 ;  /* 0x0000005a50507220 */ /* 0x000fe20000400000 */
[----:B------:R-:W-:Y:S01]  /*6490*/  F2FP.F16.F32.PACK_AB R70, RZ, R70 ;  /* 0x00000046ff46723e */ /* 0x000fe200000000ff */
        /* <DEDUP_REMOVED lines=8> */
[----:B------:R-:W-:Y:S01]  /*6520*/  @P0 STG.E.U16 desc[UR36][R10.64+0x20], R64 ;  /* 0x000020400a000986 */ /* 0x000fe2000c101524 */
[----:B------:R-:W-:Y:S01]  /*6530*/  ISETP.GT.AND P0, PT, R3, RZ, P2 ;  /* 0x000000ff0300720c */ /* 0x000fe20001704270 */
[-C--:B------:R-:W-:Y:S01]  /*6540*/  FMUL R85, R85, R90.reuse ;  /* 0x0000005a55557220 */ /* 0x080fe20000400000 */
[----:B------:R-:W-:Y:S01]  /*6550*/  F2FP.F16.F32.PACK_AB R75, RZ, R75 ;  /* 0x0000004bff4b723e */ /* 0x000fe200000000ff */
[-C--:B------:R-:W-:Y:S01]  /*6560*/  FMUL R86, R86, R90.reuse ;  /* 0x0000005a56567220 */ /* 0x080fe20000400000 */
[----:B------:R-:W-:Y:S01]  /*6570*/  ISETP.GT.AND P5, PT, R4, 0x28, PT ;  /* 0x000000280400780c */ /* 0x000fe20003fa4270 */
[----:B------:R-:W-:Y:S01]  /*6580*/  FMUL R87, R87, R90 ;  /* 0x0000005a57577220 */ /* 0x000fe20000400000 */
[----:B------:R-:W-:Y:S01]  /*6590*/  F2FP.F16.F32.PACK_AB R76, RZ, R76 ;  /* 0x0000004cff4c723e */ /* 0x000fe200000000ff */
[-C--:B------:R-:W-:Y:S01]  /*65a0*/  FMUL R24, R24, R90.reuse ;  /* 0x0000005a18187220 */ /* 0x080fe20000400000 */
[----:B------:R-:W-:Y:S01]  /*65b0*/  ISETP.GT.AND P4, PT, R4, 0x29, PT ;  /* 0x000000290400780c */ /* 0x000fe20003f84270 */
[-C--:B------:R-:W-:Y:S01]  /*65c0*/  FMUL R25, R25, R90.reuse ;  /* 0x0000005a19197220 */ /* 0x080fe20000400000 */
[----:B------:R-:W-:Y:S01]  /*65d0*/  F2FP.F16.F32.PACK_AB R77, RZ, R77 ;  /* 0x0000004dff4d723e */ /* 0x000fe200000000ff */
[----:B------:R-:W-:Y:S01]  /*65e0*/  FMUL R26, R26, R90 ;  /* 0x0000005a1a1a7220 */ /* 0x000fe20000400000 */
[----:B------:R-:W-:Y:S01]  /*65f0*/  F2FP.F16.F32.PACK_AB R78, RZ, R78 ;  /* 0x0000004eff4e723e */ /* 0x000fe200000000ff */
[----:B------:R-:W-:Y:S01]  /*6600*/  @P0 STG.E.U16 desc[UR36][R10.64+0x22], R65 ;  /* 0x000022410a000986 */ /* 0x000fe2000c101524 */
[----:B------:R-:W-:Y:S01]  /*6610*/  ISETP.GT.AND P0, PT, R3, 0x8, P3 ;  /* 0x000000080300780c */ /* 0x000fe20001f04270 */
[-C--:B------:R-:W-:Y:S01]  /*6620*/  FMUL R27, R27, R90.reuse ;  /* 0x0000005a1b1b7220 */ /* 0x080fe20000400000 */
[----:B------:R-:W-:Y:S01]  /*6630*/  F2FP.F16.F32.PACK_AB R79, RZ, R79 ;  /* 0x0000004fff4f723e */ /* 0x000fe200000000ff */
[-C--:B------:R-:W-:Y:S01]  /*6640*/  FMUL R28, R28, R90.reuse ;  /* 0x0000005a1c1c7220 */ /* 0x080fe20000400000 */
[----:B------:R-:W-:Y:S01]  /*6650*/  ISETP.GT.AND P3, PT, R4, 0x30, PT ;  /* 0x000000300400780c */ /* 0x000fe20003f64270 */
        /* <DEDUP_REMOVED lines=8> */
[----:B------:R-:W-:Y:S01]  /*66e0*/  @P0 STG.E.U16 desc[UR36][R8.64+0x20], R66 ;  /* 0x0000204208000986 */ /* 0x000fe2000c101524 */
[----:B------:R-:W-:Y:S01]  /*66f0*/  ISETP.GT.AND P0, PT, R3, 0x8, P2 ;  /* 0x000000080300780c */ /* 0x000fe20001704270 */
[-C--:B------:R-:W-:Y:S01]  /*6700*/  FMUL R33, R33, R90.reuse ;  /* 0x0000005a21217220 */ /* 0x080fe20000400000 */
[----:B------:R-:W-:Y:S01]  /*6710*/  ISETP.GT.AND P2, PT, R4, 0x18, PT ;  /* 0x000000180400780c */ /* 0x000fe20003f44270 */
[----:B------:R-:W-:Y:S01]  /*6720*/  FMUL R34, R34, R90 ;  /* 0x0000005a22227220 */ /* 0x000fe20000400000 */
[----:B------:R-:W-:Y:S01]  /*6730*/  F2FP.F16.F32.PACK_AB R84, RZ, R84 ;  /* 0x00000054ff54723e */ /* 0x000fe200000000ff */
[-C--:B------:R-:W-:Y:S01]  /*6740*/  FMUL R35, R35, R90.reuse ;  /* 0x0000005a23237220 */ /* 0x080fe20000400000 */
[----:B------:R-:W-:Y:S01]  /*6750*/  P2R R5, PR, RZ, 0x20 ;  /* 0x00000020ff057803 */ /* 0x000fe20000000000 */
[-C--:B------:R-:W-:Y:S01]  /*6760*/  FMUL R36, R36, R90.reuse ;  /* 0x0000005a24247220 */ /* 0x080fe20000400000 */
[----:B------:R-:W-:Y:S01]  /*6770*/  F2FP.F16.F32.PACK_AB R85, RZ, R85 ;  /* 0x00000055ff55723e */ /* 0x000fe200000000ff */
[----:B------:R-:W-:Y:S01]  /*6780*/  FMUL R37, R37, R90 ;  /* 0x0000005a25257220 */ /* 0x000fe20000400000 */
[----:B------:R-:W-:Y:S01]  /*6790*/  F2FP.F16.F32.PACK_AB R86, RZ, R86 ;  /* 0x00000056ff56723e */ /* 0x000fe200000000ff */
[-C--:B------:R-:W-:Y:S01]  /*67a0*/  FMUL R38, R38, R90.reuse ;  /* 0x0000005a26267220 */ /* 0x080fe20000400000 */
[----:B------:R-:W-:Y:S01]  /*67b0*/  F2FP.F16.F32.PACK_AB R87, RZ, R87 ;  /* 0x00000057ff57723e */ /* 0x000fe200000000ff */
[----:B------:R-:W-:Y:S01]  /*67c0*/  @P0 STG.E.U16 desc[UR36][R8.64+0x22], R67 ;  /* 0x0000224308000986 */ /* 0x000fe2000c101524 */
[----:B------:R-:W-:Y:S01]  /*67d0*/  ISETP.GT.AND P0, PT, R3, RZ, P2 ;  /* 0x000000ff0300720c */ /* 0x000fe20001704270 */
        /* <DEDUP_REMOVED lines=36> */
[----:B------:R-:W-:Y:S01]  /*6a20*/  FMUL R55, R55, R90 ;  /* 0x0000005a37377220 */ /* 0x000fe20000400000 */
[----:B------:R-:W-:-:S02]  /*6a30*/  F2FP.F16.F32.PACK_AB R39, RZ, R39 ;  /* 0x00000027ff27723e */ /* 0x000fc400000000ff */
[----:B------:R-:W-:Y:S01]  /*6a40*/  F2FP.F16.F32.PACK_AB R40, RZ, R40 ;  /* 0x00000028ff28723e */ /* 0x000fe200000000ff */
[----:B------:R-:W-:Y:S01]  /*6a50*/  @P0 STG.E.U16 desc[UR36][R8.64+0x30], R70 ;  /* 0x0000304608000986 */ /* 0x000fe2000c101524 */
[----:B------:R-:W-:Y:S02]  /*6a60*/  ISETP.GT.AND P0, PT, R3, 0x8, P1 ;  /* 0x000000080300780c */ /* 0x000fe40000f04270 */
[----:B------:R-:W-:Y:S02]  /*6a70*/  ISETP.GT.AND P1, PT, R4, 0x21, PT ;  /* 0x000000210400780c */ /* 0x000fe40003f24270 */
[----:B------:R-:W-:Y:S02]  /*6a80*/  F2FP.F16.F32.PACK_AB R41, RZ, R41 ;  /* 0x00000029ff29723e */ /* 0x000fe400000000ff */
[----:B------:R-:W-:Y:S02]  /*6a90*/  F2FP.F16.F32.PACK_AB R42, RZ, R42 ;  /* 0x0000002aff2a723e */ /* 0x000fe400000000ff */
[----:B------:R-:W-:-:S02]  /*6aa0*/  F2FP.F16.F32.PACK_AB R43, RZ, R43 ;  /* 0x0000002bff2b723e */ /* 0x000fc400000000ff */
[----:B------:R-:W-:Y:S02]  /*6ab0*/  F2FP.F16.F32.PACK_AB R44, RZ, R44 ;  /* 0x0000002cff2c723e */ /* 0x000fe400000000ff */
[----:B------:R-:W-:Y:S01]  /*6ac0*/  F2FP.F16.F32.PACK_AB R45, RZ, R45 ;  /* 0x0000002dff2d723e */ /* 0x000fe200000000ff */
[----:B------:R-:W-:Y:S01]  /*6ad0*/  @P0 STG.E.U16 desc[UR36][R8.64+0x32], R71 ;  /* 0x0000324708000986 */ /* 0x000fe2000c101524 */
[----:B------:R-:W-:Y:S02]  /*6ae0*/  ISETP.GT.AND P0, PT, R3, RZ, P2 ;  /* 0x000000ff0300720c */ /* 0x000fe40001704270 */
[----:B------:R-:W-:Y:S02]  /*6af0*/  F2FP.F16.F32.PACK_AB R46, RZ, R46 ;  /* 0x0000002eff2e723e */ /* 0x000fe400000000ff */
[----:B------:R-:W-:Y:S02]  /*6b00*/  F2FP.F16.F32.PACK_AB R47, RZ, R47 ;  /* 0x0000002fff2f723e */ /* 0x000fe400000000ff */
[----:B------:R-:W-:-:S02]  /*6b10*/  F2FP.F16.F32.PACK_AB R48, RZ, R48 ;  /* 0x00000030ff30723e */ /* 0x000fc400000000ff */
[----:B------:R-:W-:Y:S02]  /*6b20*/  F2FP.F16.F32.PACK_AB R49, RZ, R49 ;  /* 0x00000031ff31723e */ /* 0x000fe400000000ff */
[----:B------:R-:W-:Y:S02]  /*6b30*/  F2FP.F16.F32.PACK_AB R50, RZ, R50 ;  /* 0x00000032ff32723e */ /* 0x000fe400000000ff */
[----:B------:R-:W-:Y:S01]  /*6b40*/  F2FP.F16.F32.PACK_AB R51, RZ, R51 ;  /* 0x00000033ff33723e */ /* 0x000fe200000000ff */
[----:B------:R-:W-:Y:S01]  /*6b50*/  @P0 STG.E.U16 desc[UR36][R10.64+0x40], R72 ;  /* 0x000040480a000986 */ /* 0x000fe2000c101524 */
[----:B------:R-:W-:Y:S02]  /*6b60*/  ISETP.GT.AND P0, PT, R3, RZ, P1 ;  /* 0x000000ff0300720c */ /* 0x000fe40000f04270 */
[----:B------:R-:W-:Y:S02]  /*6b70*/  F2FP.F16.F32.PACK_AB R52, RZ, R52 ;  /* 0x00000034ff34723e */ /* 0x000fe400000000ff */
[----:B------:R-:W-:-:S02]  /*6b80*/  F2FP.F16.F32.PACK_AB R53, RZ, R53 ;  /* 0x00000035ff35723e */ /* 0x000fc400000000ff */
[----:B------:R-:W-:Y:S02]  /*6b90*/  F2FP.F16.F32.PACK_AB R54, RZ, R54 ;  /* 0x00000036ff36723e */ /* 0x000fe400000000ff */
[----:B------:R-:W-:-:S05]  /*6ba0*/  F2FP.F16.F32.PACK_AB R55, RZ, R55 ;  /* 0x00000037ff37723e */ /* 0x000fca00000000ff */
[----:B------:R-:W-:Y:S01]  /*6bb0*/  @P0 STG.E.U16 desc[UR36][R10.64+0x42], R73 ;  /* 0x000042490a000986 */ /* 0x000fe2000c101524 */
[----:B------:R-:W-:Y:S02]  /*6bc0*/  ISETP.GT.AND P0, PT, R3, 0x8, P2 ;  /* 0x000000080300780c */ /* 0x000fe40001704270 */
[----:B------:R-:W-:-:S11]  /*6bd0*/  ISETP.GT.AND P2, PT, R4, 0x38, PT ;  /* 0x000000380400780c */ /* 0x000fd60003f44270 */
[----:B------:R-:W-:Y:S01]  /*6be0*/  @P0 STG.E.U16 desc[UR36][R8.64+0x40], R74 ;  /* 0x0000404a08000986 */ /* 0x000fe2000c101524 */
[----:B------:R-:W-:-:S13]  /*6bf0*/  ISETP.GT.AND P0, PT, R3, 0x8, P1 ;  /* 0x000000080300780c */ /* 0x000fda0000f04270 */
[----:B------:R-:W-:Y:S01]  /*6c00*/  @P0 STG.E.U16 desc[UR36][R8.64+0x42], R75 ;  /* 0x0000424b08000986 */ /* 0x000fe2000c101524 */
[----:B------:R-:W-:-:S13]  /*6c10*/  ISETP.GT.AND P0, PT, R3, RZ, P5 ;  /* 0x000000ff0300720c */ /* 0x000fda0002f04270 */
[----:B------:R-:W-:Y:S01]  /*6c20*/  @P0 STG.E.U16 desc[UR36][R10.64+0x50], R76 ;  /* 0x0000504c0a000986 */ /* 0x000fe2000c101524 */
[----:B------:R-:W-:-:S13]  /*6c30*/  ISETP.GT.AND P0, PT, R3, RZ, P4 ;  /* 0x000000ff0300720c */ /* 0x000fda0002704270 */
[----:B------:R-:W-:Y:S01]  /*6c40*/  @P0 STG.E.U16 desc[UR36][R10.64+0x52], R77 ;  /* 0x0000524d0a000986 */ /* 0x000fe2000c101524 */
[----:B------:R-:W-:-:S13]  /*6c50*/  ISETP.GT.AND P0, PT, R3, 0x8, P5 ;  /* 0x000000080300780c */ /* 0x000fda0002f04270 */
[----:B------:R-:W-:Y:S01]  /*6c60*/  @P0 STG.E.U16 desc[UR36][R8.64+0x50], R78 ;  /* 0x0000504e08000986 */ /* 0x000fe2000c101524 */
[----:B------:R-:W-:-:S13]  /*6c70*/  ISETP.GT.AND P0, PT, R3, 0x8, P4 ;  /* 0x000000080300780c */ /* 0x000fda0002704270 */
[----:B------:R-:W-:Y:S01]  /*6c80*/  @P0 STG.E.U16 desc[UR36][R8.64+0x52], R79 ;  /* 0x0000524f08000986 */ /* 0x000fe2000c101524 */
[----:B------:R-:W-:-:S13]  /*6c90*/  ISETP.GT.AND P0, PT, R3, RZ, P3 ;  /* 0x000000ff0300720c */ /* 0x000fda0001f04270 */
[----:B------:R-:W-:Y:S01]  /*6ca0*/  @P0 STG.E.U16 desc[UR36][R10.64+0x60], R80 ;  /* 0x000060500a000986 */ /* 0x000fe2000c101524 */
[----:B------:R-:W-:-:S04]  /*6cb0*/  ISETP.GT.AND P0, PT, R4, 0x31, PT ;  /* 0x000000310400780c */ /* 0x000fc80003f04270 */
[----:B------:R-:W-:-:S13]  /*6cc0*/  ISETP.GT.AND P1, PT, R3, RZ, P0 ;  /* 0x000000ff0300720c */ /* 0x000fda0000724270 */
[----:B------:R-:W-:Y:S01]  /*6cd0*/  @P1 STG.E.U16 desc[UR36][R10.64+0x62], R81 ;  /* 0x000062510a001986 */ /* 0x000fe2000c101524 */
[----:B------:R-:W-:-:S13]  /*6ce0*/  ISETP.GT.AND P1, PT, R3, 0x8, P3 ;  /* 0x000000080300780c */ /* 0x000fda0001f24270 */
[----:B------:R-:W-:Y:S01]  /*6cf0*/  @P1 STG.E.U16 desc[UR36][R8.64+0x60], R82 ;  /* 0x0000605208001986 */ /* 0x000fe2000c101524 */
[----:B------:R-:W-:-:S13]  /*6d00*/  ISETP.GT.AND P1, PT, R3, 0x8, P0 ;  /* 0x000000080300780c */ /* 0x000fda0000724270 */
[----:B------:R-:W-:Y:S01]  /*6d10*/  @P1 STG.E.U16 desc[UR36][R8.64+0x62], R83 ;  /* 0x0000625308001986 */ /* 0x000fe2000c101524 */
[----:B------:R-:W-:-:S05]  /*6d20*/  IADD3 R14, P1, R23, R8, RZ ;  /* 0x00000008170e7210 */ /* 0x000fca0007f3e0ff */
[----:B------:R-:W-:Y:S01]  /*6d30*/  IMAD.X R15, R13, 0x1, R9, P1 ;  /* 0x000000010d0f7824 */ /* 0x000fe200008e0609 */
[----:B------:R-:W-:-:S13]  /*6d40*/  ISETP.GT.AND P1, PT, R3, RZ, P2 ;  /* 0x000000ff0300720c */ /* 0x000fda0001724270 */
[----:B------:R-:W-:Y:S01]  /*6d50*/  @P1 STG.E.U16 desc[UR36][R10.64+0x70], R84 ;  /* 0x000070540a001986 */ /* 0x000fe2000c101524 */
[----:B------:R-:W-:-:S05]  /*6d60*/  IADD3 R20, P1, R23, R8, RZ ;  /* 0x0000000817147210 */ /* 0x000fca0007f3e0ff */
[----:B------:R-:W-:Y:S01]  /*6d70*/  IMAD.X R21, R13, 0x1, R9, P1 ;  /* 0x000000010d157824 */ /* 0x000fe200008e0609 */
[----:B------:R-:W-:-:S05]  /*6d80*/  IADD3 R12, P1, R23, R10, RZ ;  /* 0x0000000a170c7210 */ /* 0x000fca0007f3e0ff */
[----:B------:R-:W-:Y:S01]  /*6d90*/  IMAD.X R13, R13, 0x1, R11, P1 ;  /* 0x000000010d0d7824 */ /* 0x000fe200008e060b */
[----:B------:R-:W-:-:S04]  /*6da0*/  ISETP.GT.AND P1, PT, R4, 0x39, PT ;  /* 0x000000390400780c */ /* 0x000fc80003f24270 */
[----:B------:R-:W-:-:S13]  /*6db0*/  ISETP.GT.AND P5, PT, R3, RZ, P1 ;  /* 0x000000ff0300720c */ /* 0x000fda0000fa4270 */
[----:B------:R-:W-:Y:S01]  /*6dc0*/  @P5 STG.E.U16 desc[UR36][R10.64+0x72], R85 ;  /* 0x000072550a005986 */ /* 0x000fe2000c101524 */
[----:B------:R-:W-:-:S13]  /*6dd0*/  ISETP.GT.AND P5, PT, R3, 0x8, P2 ;  /* 0x000000080300780c */ /* 0x000fda00017a4270 */
[----:B------:R-:W-:Y:S01]  /*6de0*/  @P5 STG.E.U16 desc[UR36][R8.64+0x70], R86 ;  /* 0x0000705608005986 */ /* 0x000fe2000c101524 */
[----:B------:R-:W-:-:S13]  /*6df0*/  ISETP.GT.AND P5, PT, R3, 0x8, P1 ;  /* 0x000000080300780c */ /* 0x000fda0000fa4270 */
[----:B------:R0:W-:Y:S01]  /*6e00*/  @P5 STG.E.U16 desc[UR36][R8.64+0x72], R87 ;  /* 0x0000725708005986 */ /* 0x0001e2000c101524 */
[C---:B------:R-:W-:Y:S02]  /*6e10*/  ISETP.GT.AND P5, PT, R3.reuse, 0x80, P6 ;  /* 0x000000800300780c */ /* 0x040fe400037a4270 */
[----:B------:R-:W-:-:S11]  /*6e20*/  ISETP.GT.AND P6, PT, R3, 0x88, P6 ;  /* 0x000000880300780c */ /* 0x000fd600037c4270 */
[----:B------:R-:W-:Y:S01]  /*6e30*/  @P5 STG.E.U16 desc[UR36][R12.64], R24 ;  /* 0x000000180c005986 */ /* 0x000fe2000c101524 */
[----:B------:R-:W-:-:S04]  /*6e40*/  ISETP.GT.AND P5, PT, R4, 0x1, PT ;  /* 0x000000010400780c */ /* 0x000fc80003fa4270 */
[----:B------:R-:W-:-:S13]  /*6e50*/  ISETP.GT.AND P5, PT, R3, 0x80, P5 ;  /* 0x000000800300780c */ /* 0x000fda0002fa4270 */
[----:B0-----:R-:W-:Y:S02]  /*6e60*/  @P5 IMAD.MOV.U32 R8, RZ, RZ, R12 ;  /* 0x000000ffff085224 */ /* 0x001fe400078e000c */
[----:B------:R-:W-:-:S05]  /*6e70*/  @P5 IMAD.MOV.U32 R9, RZ, RZ, R13 ;  /* 0x000000ffff095224 */ /* 0x000fca00078e000d */
[----:B------:R0:W-:Y:S01]  /*6e80*/  @P5 STG.E.U16 desc[UR36][R8.64+0x2], R25 ;  /* 0x0000021908005986 */ /* 0x0001e2000c101524 */
[----:B------:R-:W-:-:S03]  /*6e90*/  ISETP.NE.AND P5, PT, R5, RZ, PT ;  /* 0x000000ff0500720c */ /* 0x000fc60003fa5270 */
[----:B------:R-:W-:Y:S01]  /*6ea0*/  @P6 STG.E.U16 desc[UR36][R14.64], R26 ;  /* 0x0000001a0e006986 */ /* 0x000fe2000c101524 */
[----:B------:R-:W-:-:S04]  /*6eb0*/  ISETP.GT.AND P6, PT, R4, 0x1, PT ;  /* 0x000000010400780c */ /* 0x000fc80003fc4270 */
[----:B------:R-:W-:-:S13]  /*6ec0*/  ISETP.GT.AND P6, PT, R3, 0x88, P6 ;  /* 0x000000880300780c */ /* 0x000fda00037c4270 */
[----:B------:R-:W-:Y:S01]  /*6ed0*/  @P6 STG.E.U16 desc[UR36][R20.64+0x2], R27 ;  /* 0x0000021b14006986 */ /* 0x000fe2000c101524 */
[----:B------:R-:W-:-:S04]  /*6ee0*/  ISETP.GT.AND P6, PT, R4, 0x8, PT ;  /* 0x000000080400780c */ /* 0x000fc80003fc4270 */
[----:B------:R-:W-:-:S13]  /*6ef0*/  ISETP.GT.AND P6, PT, R3, 0x80, P6 ;  /* 0x000000800300780c */ /* 0x000fda00037c4270 */
[----:B0-----:R-:W-:Y:S02]  /*6f00*/  @P6 IMAD.MOV.U32 R8, RZ, RZ, R12 ;  /* 0x000000ffff086224 */ /* 0x001fe400078e000c */
[----:B------:R-:W-:-:S05]  /*6f10*/  @P6 IMAD.MOV.U32 R9, RZ, RZ, R13 ;  /* 0x000000ffff096224 */ /* 0x000fca00078e000d */
[----:B------:R0:W-:Y:S01]  /*6f20*/  @P6 STG.E.U16 desc[UR36][R8.64+0x10], R28 ;  /* 0x0000101c08006986 */ /* 0x0001e2000c101524 */
[----:B------:R-:W-:-:S04]  /*6f30*/  ISETP.GT.AND P6, PT, R4, 0x9, PT ;  /* 0x000000090400780c */ /* 0x000fc80003fc4270 */
[----:B------:R-:W-:-:S13]  /*6f40*/  ISETP.GT.AND P6, PT, R3, 0x80, P6 ;  /* 0x000000800300780c */ /* 0x000fda00037c4270 */
[----:B0-----:R-:W-:Y:S02]  /*6f50*/  @P6 IMAD.MOV.U32 R8, RZ, RZ, R12 ;  /* 0x000000ffff086224 */ /* 0x001fe400078e000c */
[----:B------:R-:W-:-:S05]  /*6f60*/  @P6 IMAD.MOV.U32 R9, RZ, RZ, R13 ;  /* 0x000000ffff096224 */ /* 0x000fca00078e000d */
[----:B------:R0:W-:Y:S01]  /*6f70*/  @P6 STG.E.U16 desc[UR36][R8.64+0x12], R29 ;  /* 0x0000121d08006986 */ /* 0x0001e2000c101524 */
[----:B------:R-:W-:-:S04]  /*6f80*/  ISETP.GT.AND P6, PT, R4, 0x8, PT ;  /* 0x000000080400780c */ /* 0x000fc80003fc4270 */
[----:B------:R-:W-:-:S13]  /*6f90*/  ISETP.GT.AND P6, PT, R3, 0x88, P6 ;  /* 0x000000880300780c */ /* 0x000fda00037c4270 */
        /* <DEDUP_REMOVED lines=45> */
[----:B------:R-:W-:Y:S01]  /*7270*/  @P6 STG.E.U16 desc[UR36][R8.64+0x42], R41 ;  /* 0x0000422908006986 */ /* 0x000fe2000c101524 */
[----:B------:R-:W-:-:S04]  /*7280*/  ISETP.GT.AND P6, PT, R4, 0x20, PT ;  /* 0x000000200400780c */ /* 0x000fc80003fc4270 */
[----:B------:R-:W-:-:S13]  /*7290*/  ISETP.GT.AND P6, PT, R3, 0x88, P6 ;  /* 0x000000880300780c */ /* 0x000fda00037c4270 */
[----:B------:R-:W-:Y:S01]  /*72a0*/  @P6 STG.E.U16 desc[UR36][R6.64+0x40], R42 ;  /* 0x0000402a06006986 */ /* 0x000fe2000c101524 */
[----:B------:R-:W-:-:S04]  /*72b0*/  ISETP.GT.AND P6, PT, R4, 0x21, PT ;  /* 0x000000210400780c */ /* 0x000fc80003fc4270 */
[----:B------:R-:W-:-:S13]  /*72c0*/  ISETP.GT.AND P6, PT, R3, 0x88, P6 ;  /* 0x000000880300780c */ /* 0x000fda00037c4270 */
[----:B------:R-:W-:Y:S02]  /*72d0*/  @P6 IMAD.MOV.U32 R4, RZ, RZ, R6 ;  /* 0x000000ffff046224 */ /* 0x000fe400078e0006 */
[----:B------:R-:W-:-:S05]  /*72e0*/  @P6 IMAD.MOV.U32 R5, RZ, RZ, R7 ;  /* 0x000000ffff056224 */ /* 0x000fca00078e0007 */
[----:B------:R0:W-:Y:S01]  /*72f0*/  @P6 STG.E.U16 desc[UR36][R4.64+0x42], R43 ;  /* 0x0000422b04006986 */ /* 0x0001e2000c101524 */
[C---:B------:R-:W-:Y:S02]  /*7300*/  ISETP.GT.AND P6, PT, R3.reuse, 0x80, P5 ;  /* 0x000000800300780c */ /* 0x040fe40002fc4270 */
[----:B------:R-:W-:-:S11]  /*7310*/  ISETP.GT.AND P5, PT, R3, 0x88, P5 ;  /* 0x000000880300780c */ /* 0x000fd60002fa4270 */
[----:B0-----:R-:W-:Y:S02]  /*7320*/  @P6 IMAD.MOV.U32 R4, RZ, RZ, R12 ;  /* 0x000000ffff046224 */ /* 0x001fe400078e000c */
[----:B------:R-:W-:-:S05]  /*7330*/  @P6 IMAD.MOV.U32 R5, RZ, RZ, R13 ;  /* 0x000000ffff056224 */ /* 0x000fca00078e000d */
[----:B------:R0:W-:Y:S01]  /*7340*/  @P6 STG.E.U16 desc[UR36][R4.64+0x50], R44 ;  /* 0x0000502c04006986 */ /* 0x0001e2000c101524 */
[C---:B------:R-:W-:Y:S02]  /*7350*/  ISETP.GT.AND P6, PT, R3.reuse, 0x80, P4 ;  /* 0x000000800300780c */ /* 0x040fe400027c4270 */
[----:B------:R-:W-:-:S11]  /*7360*/  ISETP.GT.AND P4, PT, R3, 0x88, P4 ;  /* 0x000000880300780c */ /* 0x000fd60002784270 */
[----:B0-----:R-:W-:Y:S02]  /*7370*/  @P6 IMAD.MOV.U32 R4, RZ, RZ, R12 ;  /* 0x000000ffff046224 */ /* 0x001fe400078e000c */
[----:B------:R-:W-:-:S05]  /*7380*/  @P6 IMAD.MOV.U32 R5, RZ, RZ, R13 ;  /* 0x000000ffff056224 */ /* 0x000fca00078e000d */
[----:B------:R0:W-:Y:S02]  /*7390*/  @P6 STG.E.U16 desc[UR36][R4.64+0x52], R45 ;  /* 0x0000522d04006986 */ /* 0x0001e4000c101524 */
[----:B0-----:R-:W-:Y:S02]  /*73a0*/  @P5 IMAD.MOV.U32 R4, RZ, RZ, R6 ;  /* 0x000000ffff045224 */ /* 0x001fe400078e0006 */
[----:B------:R-:W-:-:S05]  /*73b0*/  @P5 IMAD.MOV.U32 R5, RZ, RZ, R7 ;  /* 0x000000ffff055224 */ /* 0x000fca00078e0007 */
[----:B------:R0:W-:Y:S01]  /*73c0*/  @P5 STG.E.U16 desc[UR36][R4.64+0x50], R46 ;  /* 0x0000502e04005986 */ /* 0x0001e2000c101524 */
[C---:B------:R-:W-:Y:S02]  /*73d0*/  ISETP.GT.AND P5, PT, R3.reuse, 0x80, P3 ;  /* 0x000000800300780c */ /* 0x040fe40001fa4270 */
[----:B------:R-:W-:Y:S01]  /*73e0*/  ISETP.GT.AND P3, PT, R3, 0x88, P3 ;  /* 0x000000880300780c */ /* 0x000fe20001f64270 */
        /* <DEDUP_REMOVED lines=17> */
[----:B------:R0:W-:Y:S02]  /*7500*/  @P3 STG.E.U16 desc[UR36][R4.64+0x60], R50 ;  /* 0x0000603204003986 */ /* 0x0001e4000c101524 */
[----:B0-----:R-:W-:Y:S02]  /*7510*/  @P0 IMAD.MOV.U32 R4, RZ, RZ, R6 ;  /* 0x000000ffff040224 */ /* 0x001fe400078e0006 */
[----:B------:R-:W-:-:S05]  /*7520*/  @P0 IMAD.MOV.U32 R5, RZ, RZ, R7 ;  /* 0x000000ffff050224 */ /* 0x000fca00078e0007 */
[----:B------:R0:W-:Y:S02]  /*7530*/  @P0 STG.E.U16 desc[UR36][R4.64+0x62], R51 ;  /* 0x0000623304000986 */ /* 0x0001e4000c101524 */
[----:B0-----:R-:W-:Y:S02]  /*7540*/  @P5 IMAD.MOV.U32 R4, RZ, RZ, R12 ;  /* 0x000000ffff045224 */ /* 0x001fe400078e000c */
[----:B------:R-:W-:-:S05]  /*7550*/  @P5 IMAD.MOV.U32 R5, RZ, RZ, R13 ;  /* 0x000000ffff055224 */ /* 0x000fca00078e000d */
[----:B------:R0:W-:Y:S04]  /*7560*/  @P5 STG.E.U16 desc[UR36][R4.64+0x70], R52 ;  /* 0x0000703404005986 */ /* 0x0001e8000c101524 */
[----:B------:R1:W-:Y:S01]  /*7570*/  @P4 STG.E.U16 desc[UR36][R12.64+0x72], R53 ;  /* 0x000072350c004986 */ /* 0x0003e2000c101524 */
[----:B0-----:R-:W-:Y:S02]  /*7580*/  @P2 IMAD.MOV.U32 R4, RZ, RZ, R6 ;  /* 0x000000ffff042224 */ /* 0x001fe400078e0006 */
[----:B------:R-:W-:-:S05]  /*7590*/  @P2 IMAD.MOV.U32 R5, RZ, RZ, R7 ;  /* 0x000000ffff052224 */ /* 0x000fca00078e0007 */
[----:B------:R1:W-:Y:S04]  /*75a0*/  @P2 STG.E.U16 desc[UR36][R4.64+0x70], R54 ;  /* 0x0000703604002986 */ /* 0x0003e8000c101524 */
[----:B------:R1:W-:Y:S02]  /*75b0*/  @P1 STG.E.U16 desc[UR36][R6.64+0x72], R55 ;  /* 0x0000723706001986 */ /* 0x0003e4000c101524 */
.L_x_156:
[----:B------:R-:W-:Y:S05]  /*75c0*/  BSYNC B0 ;  /* 0x0000000000007941 */ /* 0x000fea0003800000 */
.L_x_32:
[----:B------:R-:W-:Y:S01]  /*75d0*/  IADD3 R16, P0, R16, UR38, RZ ;  /* 0x0000002610107c10 */ /* 0x000fe2000ff1e0ff */
[----:B------:R-:W-:Y:S01]  /*75e0*/  ULDC.64 UR4, c[0x0][0x650] ;  /* 0x0001940000047ab9 */ /* 0x000fe20000000a00 */
[----:B------:R-:W-:Y:S01]  /*75f0*/  PRMT R3, RZ, 0x7610, R3 ;  /* 0x00007610ff037816 */ /* 0x000fe20000000003 */
[----:B------:R-:W-:Y:S01]  /*7600*/  IMAD.MOV.U32 R103, RZ, RZ, -0x1 ;  /* 0xffffffffff677424 */ /* 0x000fe200078e00ff */
[----:B------:R-:W-:Y:S01]  /*7610*/  IADD3.X R17, R17, UR41, RZ, P0, !PT ;  /* 0x0000002911117c10 */ /* 0x000fe200087fe4ff */
[----:B------:R-:W-:Y:S01]  /*7620*/  IMAD.MOV.U32 R23, RZ, RZ, -0x1 ;  /* 0xffffffffff177424 */ /* 0x000fe200078e00ff */
[----:B------:R-:W-:-:S04]  /*7630*/  ISETP.GE.U32.AND P0, PT, R16, UR4, PT ;  /* 0x0000000410007c0c */ /* 0x000fc8000bf06070 */
[----:B------:R-:W-:-:S13]  /*7640*/  ISETP.GE.U32.AND.EX P0, PT, R17, UR5, PT, P0 ;  /* 0x0000000511007c0c */ /* 0x000fda000bf06100 */
[----:B------:R-:W-:Y:S05]  /*7650*/  @P0 BRA `(.L_x_157) ;  /* 0x00000004004c0947 */ /* 0x000fea0003800000 */
[----:B----4-:R-:W4:Y:S01]  /*7660*/  LDC.64 R10, c[0x0][0x628] ;  /* 0x00018a00ff0a7b82 */ /* 0x010f220000000a00 */
[----:B01----:R-:W0:Y:S01]  /*7670*/  S2R R12, SR_CTAID.X ;  /* 0x00000000000c7919 */ /* 0x003e220000002500 */
[----:B------:R-:W-:Y:S02]  /*7680*/  IMAD.MOV.U32 R8, RZ, RZ, R16 ;  /* 0x000000ffff087224 */ /* 0x000fe400078e0010 */
[----:B------:R-:W-:Y:S01]  /*7690*/  IMAD.MOV.U32 R9, RZ, RZ, R17 ;  /* 0x000000ffff097224 */ /* 0x000fe200078e0011 */
[----:B------:R-:W1:Y:S03]  /*76a0*/  S2R R20, SR_CTAID.Y ;  /* 0x0000000000147919 */ /* 0x000e660000002600 */
[----:B------:R-:W0:Y:S08]  /*76b0*/  LDC R0, c[0x0][0x630] ;  /* 0x00018c00ff007b82 */ /* 0x000e300000000800 */
[----:B------:R-:W0:Y:S01]  /*76c0*/  LDC.64 R14, c[0x0][0x620] ;  /* 0x00018800ff0e7b82 */ /* 0x000e220000000a00 */
[----:B----4-:R-:W-:-:S04]  /*76d0*/  ISETP.NE.U32.AND P0, PT, R10, RZ, PT ;  /* 0x000000ff0a00720c */ /* 0x010fc80003f05070 */
[----:B------:R-:W-:-:S13]  /*76e0*/  ISETP.NE.AND.EX P0, PT, R11, RZ, PT, P0 ;  /* 0x000000ff0b00720c */ /* 0x000fda0003f05300 */
[----:B01----:R-:W-:Y:S05]  /*76f0*/  @!P0 BRA `(.L_x_158) ;  /* 0x0000000000288947 */ /* 0x003fea0003800000 */
        /* <DEDUP_REMOVED lines=10> */
.L_x_158:
[-CC-:B------:R-:W-:Y:S01]  /*77a0*/  SHF.R.U64 R23, R8, R0.reuse, R9.reuse ;  /* 0x0000000008177219 */ /* 0x180fe20000001209 */
[----:B------:R-:W0:Y:S01]  /*77b0*/  LDC.64 R26, c[0x0][0x640] ;  /* 0x00019000ff1a7b82 */ /* 0x000e220000000a00 */
[----:B------:R-:W-:Y:S01]  /*77c0*/  SHF.R.U32.HI R0, RZ, R0, R9 ;  /* 0x00000000ff007219 */ /* 0x000fe20000011609 */
[----:B------:R-:W-:Y:S01]  /*77d0*/  ULDC UR4, c[0x0][0x150] ;  /* 0x0000540000047ab9 */ /* 0x000fe20000000800 */
[----:B------:R-:W-:Y:S02]  /*77e0*/  IADD3 R3, P0, RZ, -R23, RZ ;  /* 0x80000017ff037210 */ /* 0x000fe40007f1e0ff */
[----:B------:R-:W-:-:S03]  /*77f0*/  I2FP.F32.U32 R7, R12 ;  /* 0x0000000c00077245 */ /* 0x000fc60000201000 */
[----:B------:R-:W1:Y:S01]  /*7800*/  LDC R6, c[0x0][0x618] ;  /* 0x00018600ff067b82 */ /* 0x000e620000000800 */
[----:B------:R-:W-:Y:S02]  /*7810*/  IMAD.X R5, RZ, RZ, ~R0, P0 ;  /* 0x000000ffff057224 */ /* 0x000fe400000e0e00 */
[----:B------:R-:W-:Y:S01]  /*7820*/  FMUL R7, R7, UR4 ;  /* 0x0000000407077c20 */ /* 0x000fe20008400000 */
[----:B------:R-:W-:Y:S01]  /*7830*/  ULDC UR4, c[0x0][0x154] ;  /* 0x0000550000047ab9 */ /* 0x000fe20000000800 */
[-C--:B------:R-:W-:Y:S02]  /*7840*/  IMAD R0, R5, R14.reuse, RZ ;  /* 0x0000000e05007224 */ /* 0x080fe400078e02ff */
[C---:B------:R-:W-:Y:S01]  /*7850*/  IMAD.WIDE.U32 R4, R3.reuse, R14, R16 ;  /* 0x0000000e03047225 */ /* 0x040fe200078e0010 */
[----:B------:R-:W4:Y:S01]  /*7860*/  LDC R11, c[0x0][0x608] ;  /* 0x00018200ff0b7b82 */ /* 0x000f220000000800 */
[----:B------:R-:W2:Y:S02]  /*7870*/  F2I.U32.TRUNC.NTZ R7, R7 ;  /* 0x0000000700077305 */ /* 0x000ea4000020f000 */
[----:B------:R-:W-:-:S04]  /*7880*/  IMAD R3, R3, R15, R0 ;  /* 0x0000000f03037224 */ /* 0x000fc800078e0200 */
[----:B------:R-:W-:Y:S01]  /*7890*/  IMAD.IADD R3, R5, 0x1, R3 ;  /* 0x0000000105037824 */ /* 0x000fe200078e0203 */
[----:B------:R-:W3:Y:S01]  /*78a0*/  LDC R8, c[0x0][0x658] ;  /* 0x00019600ff087b82 */ /* 0x000ee20000000800 */
[----:B------:R-:W-:Y:S02]  /*78b0*/  I2FP.F32.U32 R5, R20 ;  /* 0x0000001400057245 */ /* 0x000fe40000201000 */
[----:B0-----:R-:W-:-:S04]  /*78c0*/  ISETP.NE.U32.AND P0, PT, R26, RZ, PT ;  /* 0x000000ff1a00720c */ /* 0x001fc80003f05070 */
[----:B------:R-:W-:Y:S01]  /*78d0*/  ISETP.NE.AND.EX P0, PT, R27, RZ, PT, P0 ;  /* 0x000000ff1b00720c */ /* 0x000fe20003f05300 */
[----:B------:R-:W0:Y:S01]  /*78e0*/  LDC R9, c[0x0][0x144] ;  /* 0x00005100ff097b82 */ /* 0x000e220000000800 */
[-C--:B-1----:R-:W-:Y:S01]  /*78f0*/  SHF.R.U32.HI R0, RZ, R6.reuse, R3 ;  /* 0x00000006ff007219 */ /* 0x082fe20000011603 */
[----:B--2---:R-:W-:Y:S01]  /*7900*/  IMAD.MOV R7, RZ, RZ, -R7 ;  /* 0x000000ffff077224 */ /* 0x004fe200078e0a07 */
[----:B------:R-:W-:Y:S01]  /*7910*/  SHF.R.U64 R13, R4, R6, R3 ;  /* 0x00000006040d7219 */ /* 0x000fe20000001203 */
[----:B------:R-:W-:-:S04]  /*7920*/  FMUL R6, R5, UR4 ;  /* 0x0000000405067c20 */ /* 0x000fc80008400000 */
[----:B------:R-:W1:Y:S01]  /*7930*/  LDC R21, c[0x0][0x148] ;  /* 0x00005200ff157b82 */ /* 0x000e620000000800 */
[-CC-:B----4-:R-:W-:Y:S02]  /*7940*/  SHF.R.U64 R10, R13, R11.reuse, R0.reuse ;  /* 0x0000000b0d0a7219 */ /* 0x190fe40000001200 */
[----:B------:R-:W-:Y:S02]  /*7950*/  SHF.R.U32.HI R3, RZ, R11, R0 ;  /* 0x0000000bff037219 */ /* 0x000fe40000011600 */
[----:B------:R2:W4:Y:S03]  /*7960*/  F2I.U32.TRUNC.NTZ R0, R6 ;  /* 0x0000000600007305 */ /* 0x000526000020f000 */
[----:B------:R-:W1:Y:S01]  /*7970*/  LDC R14, c[0x0][0x648] ;  /* 0x00019200ff0e7b82 */ /* 0x000e620000000800 */
[-CC-:B---3--:R-:W-:Y:S02]  /*7980*/  SHF.R.U64 R15, R10, R8.reuse, R3.reuse ;  /* 0x000000080a0f7219 */ /* 0x188fe40000001203 */
[----:B------:R-:W-:-:S03]  /*7990*/  SHF.R.U32.HI R5, RZ, R8, R3 ;  /* 0x00000008ff057219 */ /* 0x000fc60000011603 */
[----:B------:R-:W-:Y:S02]  /*79a0*/  IMAD.MOV.U32 R4, RZ, RZ, R15 ;  /* 0x000000ffff047224 */ /* 0x000fe400078e000f */
[----:B------:R-:W3:Y:S01]  /*79b0*/  LDC R24, c[0x0][0x638] ;  /* 0x00018e00ff187b82 */ /* 0x000ee20000000800 */
[----:B0-----:R-:W-:-:S07]  /*79c0*/  IMAD R25, R9, R7, R12 ;  /* 0x0000000709197224 */ /* 0x001fce00078e020c */
[----:B------:R-:W0:Y:S08]  /*79d0*/  LDC R28, c[0x0][0x610] ;  /* 0x00018400ff1c7b82 */ /* 0x000e300000000800 */
[----:B------:R-:W0:Y:S01]  /*79e0*/  LDC R29, c[0x0][0x600] ;  /* 0x00018000ff1d7b82 */ /* 0x000e220000000800 */
[----:B--2-4-:R-:W-:Y:S05]  /*79f0*/  @!P0 BRA `(.L_x_159) ;  /* 0x0000000000288947 */ /* 0x014fea0003800000 */
[----:B------:R-:W2:Y:S02]  /*7a00*/  LDC R4, c[0x0][0x64c] ;  /* 0x00019300ff047b82 */ /* 0x000ea40000000800 */
[----:B--2---:R-:W-:-:S05]  /*7a10*/  IADD3 R3, P0, R15, R4, RZ ;  /* 0x000000040f037210 */ /* 0x004fca0007f1e0ff */
        /* <DEDUP_REMOVED lines=8> */
.L_x_159:
[----:B------:R-:W-:Y:S02]  /*7aa0*/  ISETP.NE.AND P0, PT, R2, 0x1, PT ;  /* 0x000000010200780c */ /* 0x000fe40003f05270 */
[----:B-1----:R-:W-:Y:S01]  /*7ab0*/  SHF.R.U64 R3, R4, R14, R5 ;  /* 0x0000000e04037219 */ /* 0x002fe20000001205 */
[----:B------:R-:W-:Y:S01]  /*7ac0*/  IMAD.MOV R5, RZ, RZ, -R0 ;  /* 0x000000ffff057224 */ /* 0x000fe200078e0a00 */
[----:B------:R-:W-:Y:S02]  /*7ad0*/  LOP3.LUT R0, R10, R101, RZ, 0xc0, !PT ;  /* 0x000000650a007212 */ /* 0x000fe400078ec0ff */
[----:B------:R-:W-:Y:S01]  /*7ae0*/  LOP3.LUT R6, R13, R100, RZ, 0xc0, !PT ;  /* 0x000000640d067212 */ /* 0x000fe200078ec0ff */
[----:B------:R-:W-:Y:S02]  /*7af0*/  IMAD.MOV R4, RZ, RZ, -R3 ;  /* 0x000000ffff047224 */ /* 0x000fe400078e0a03 */
[----:B------:R-:W-:Y:S02]  /*7b00*/  IMAD R0, R93, R3, R0 ;  /* 0x000000035d007224 */ /* 0x000fe400078e0200 */
[----:B---3--:R-:W-:-:S02]  /*7b10*/  IMAD R3, R4, R24, R15 ;  /* 0x0000001804037224 */ /* 0x008fc400078e020f */
[----:B------:R-:W-:Y:S02]  /*7b20*/  @P0 IMAD R25, R21, R5, R20 ;  /* 0x0000000515190224 */ /* 0x000fe400078e0214 */
[----:B0-----:R-:W-:Y:S02]  /*7b30*/  IMAD R5, R3, R29, R6 ;  /* 0x0000001d03057224 */ /* 0x001fe400078e0206 */
[----:B------:R-:W-:Y:S02]  /*7b40*/  IMAD R0, R0, R28, R25 ;  /* 0x0000001c00007224 */ /* 0x000fe400078e0219 */
[----:B------:R-:W-:-:S03]  /*7b50*/  IMAD.MOV.U32 R4, RZ, RZ, 0x1 ;  /* 0x00000001ff047424 */ /* 0x000fc600078e00ff */
[----:B------:R-:W-:Y:S02]  /*7b60*/  SEL R103, R5, R0, !P0 ;  /* 0x0000000005677207 */ /* 0x000fe40004000000 */
[----:B------:R-:W-:Y:S02]  /*7b70*/  PRMT R3, R4, 0x7610, R3 ;  /* 0x0000761004037816 */ /* 0x000fe40000000003 */
[----:B------:R-:W-:-:S07]  /*7b80*/  SEL R0, R0, R5, !P0 ;  /* 0x0000000500007207 */ /* 0x000fce0004000000 */
.L_x_157:
[----:B------:R-:W-:Y:S01]  /*7b90*/  LOP3.LUT P0, RZ, R3, 0xff, RZ, 0xc0, !PT ;  /* 0x000000ff03ff7812 */ /* 0x000fe2000780c0ff */
[----:B------:R-:W-:Y:S01]  /*7ba0*/  UIMAD.WIDE.U32 UR4, UR42, -0x55555555, URZ ;  /* 0xaaaaaaab2a0478a5 */ /* 0x000fe2000f8e003f */
[----:B------:R-:W-:-:S03]  /*7bb0*/  IMAD.MOV.U32 R111, RZ, RZ, R0 ;  /* 0x000000ffff6f7224 */ /* 0x000fc600078e0000 */
[----:B------:R-:W-:-:S04]  /*7bc0*/  USHF.R.U32.HI UR4, URZ, 0x1, UR5 ;  /* 0x000000013f047899 */ /* 0x000fc80008011605 */
[----:B------:R-:W-:-:S04]  /*7bd0*/  UIMAD UR42, UR4, -0x3, UR42 ;  /* 0xfffffffd042a78a4 */ /* 0x000fc8000f8e022a */
[----:B------:R-:W-:Y:S08]  /*7be0*/  @P0 BRA `(.L_x_160) ;  /* 0xffffff98002c0947 */ /* 0x000ff0000383ffff */
[----:B------:R-:W-:Y:S05]  /*7bf0*/  EXIT ;  /* 0x000000000000794d */ /* 0x000fea0003800000 */
.L_x_7:
        /* <DEDUP_REMOVED lines=26> */
.L_x_162:
[----:B------:R-:W0:Y:S01]  /*7da0*/  LDC.64 R30, c[0x0][0x640] ;  /* 0x00019000ff1e7b82 */ /* 0x000e220000000a00 */
[-CC-:B------:R-:W-:Y:S01]  /*7db0*/  SHF.R.U64 R21, R14, R8.reuse, R15.reuse ;  /* 0x000000080e157219 */ /* 0x180fe2000000120f */
[----:B------:R-:W-:Y:S01]  /*7dc0*/  IMAD.MOV.U32 R27, RZ, RZ, 0x1 ;  /* 0x00000001ff1b7424 */ /* 0x000fe200078e00ff */
[----:B------:R-:W-:Y:S02]  /*7dd0*/  SHF.R.U32.HI R7, RZ, R8, R15 ;  /* 0x00000008ff077219 */ /* 0x000fe4000001160f */
[----:B------:R-:W-:-:S03]  /*7de0*/  IADD3 R13, P0, RZ, -R21, RZ ;  /* 0x80000015ff0d7210 */ /* 0x000fc60007f1e0ff */
[----:B------:R-:W1:Y:S02]  /*7df0*/  LDC R12, c[0x0][0x618] ;  /* 0x00018600ff0c7b82 */ /* 0x000e640000000800 */
[----:B------:R-:W-:Y:S02]  /*7e00*/  IMAD.X R7, RZ, RZ, ~R7, P0 ;  /* 0x000000ffff077224 */ /* 0x000fe400000e0e07 */
[----:B------:R-:W-:-:S04]  /*7e10*/  IMAD.WIDE.U32 R10, R13, R22, R16 ;  /* 0x000000160d0a7225 */ /* 0x000fc800078e0010 */
[----:B------:R-:W2:Y:S01]  /*7e20*/  LDC R14, c[0x0][0x608] ;  /* 0x00018200ff0e7b82 */ /* 0x000ea20000000800 */
[----:B------:R-:W-:-:S04]  /*7e30*/  IMAD R8, R7, R22, RZ ;  /* 0x0000001607087224 */ /* 0x000fc800078e02ff */
[----:B------:R-:W-:-:S03]  /*7e40*/  IMAD R7, R13, R23, R8 ;  /* 0x000000170d077224 */ /* 0x000fc600078e0208 */
[----:B------:R-:W3:Y:S01]  /*7e50*/  LDC R28, c[0x0][0x658] ;  /* 0x00019600ff1c7b82 */ /* 0x000ee20000000800 */
[----:B------:R-:W-:Y:S01]  /*7e60*/  IMAD.IADD R7, R11, 0x1, R7 ;  /* 0x000000010b077824 */ /* 0x000fe200078e0207 */
[----:B0-----:R-:W-:Y:S01]  /*7e70*/  ISETP.NE.U32.AND P0, PT, R30, RZ, PT ;  /* 0x000000ff1e00720c */ /* 0x001fe20003f05070 */
[----:B------:R-:W-:-:S03]  /*7e80*/  IMAD.MOV.U32 R11, RZ, RZ, -0x1 ;  /* 0xffffffffff0b7424 */ /* 0x000fc600078e00ff */
        /* <DEDUP_REMOVED lines=8> */
[-C--:B---3--:R-:W-:Y:S02]  /*7f10*/  SHF.L.U32 R10, R11, R28.reuse, RZ ;  /* 0x0000001c0b0a7219 */ /* 0x088fe400000006ff */
[--C-:B------:R-:W-:Y:S02]  /*7f20*/  SHF.R.U64 R26, R22, R28, R7.reuse ;  /* 0x0000001c161a7219 */ /* 0x100fe40000001207 */
[----:B------:R-:W-:Y:S02]  /*7f30*/  LOP3.LUT R29, RZ, R10, RZ, 0x33, !PT ;  /* 0x0000000aff1d7212 */ /* 0x000fe400078e33ff */
[----:B------:R-:W-:Y:S01]  /*7f40*/  SHF.R.U32.HI R11, RZ, R28, R7 ;  /* 0x0000001cff0b7219 */ /* 0x000fe20000011607 */
[----:B------:R-:W3:Y:S01]  /*7f50*/  LDC R32, c[0x0][0x610] ;  /* 0x00018400ff207b82 */ /* 0x000ee20000000800 */
[----:B------:R-:W-:Y:S01]  /*7f60*/  IMAD.MOV.U32 R10, RZ, RZ, R26 ;  /* 0x000000ffff0a7224 */ /* 0x000fe200078e001a */
[----:B------:R-:W-:Y:S06]  /*7f70*/  @!P0 BRA `(.L_x_163) ;  /* 0x0000000000288947 */ /* 0x000fec0003800000 */
        /* <DEDUP_REMOVED lines=10> */
.L_x_163:
[----:B------:R-:W-:Y:S02]  /*8020*/  ISETP.NE.AND P0, PT, R2, 0x1, PT ;  /* 0x000000010200780c */ /* 0x000fe40003f05270 */
[----:B-1----:R-:W-:Y:S01]  /*8030*/  SHF.R.U64 R8, R10, R8, R11 ;  /* 0x000000080a087219 */ /* 0x002fe2000000120b */
[----:B0-----:R-:W-:Y:S01]  /*8040*/  VIADD R11, R23, 0xffffffff ;  /* 0xffffffff170b7836 */ /* 0x001fe20000000000 */
[----:B------:R-:W-:Y:S02]  /*8050*/  SHF.L.U32 R27, R27, R28, RZ ;  /* 0x0000001c1b1b7219 */ /* 0x000fe400000006ff */
[----:B------:R-:W-:Y:S01]  /*8060*/  LOP3.LUT R5, R22, R29, RZ, 0xc0, !PT ;  /* 0x0000001d16057212 */ /* 0x000fe200078ec0ff */
[----:B------:R-:W-:-:S04]  /*8070*/  IMAD.MOV R7, RZ, RZ, -R8 ;  /* 0x000000ffff077224 */ /* 0x000fc800078e0a08 */
[----:B------:R-:W-:Y:S02]  /*8080*/  IMAD R5, R27, R8, R5 ;  /* 0x000000081b057224 */ /* 0x000fe400078e0205 */
[----:B------:R-:W-:Y:S01]  /*8090*/  @P0 IMAD R6, R9, R24, R4 ;  /* 0x0000001809060224 */ /* 0x000fe200078e0204 */
[----:B------:R-:W-:Y:S01]  /*80a0*/  LOP3.LUT R9, R20, R11, RZ, 0xc0, !PT ;  /* 0x0000000b14097212 */ /* 0x000fe200078ec0ff */
[----:B--2---:R-:W-:Y:S02]  /*80b0*/  IMAD R4, R7, R25, R26 ;  /* 0x0000001907047224 */ /* 0x004fe400078e021a */
[----:B---3--:R-:W-:Y:S02]  /*80c0*/  IMAD R6, R5, R32, R6 ;  /* 0x0000002005067224 */ /* 0x008fe400078e0206 */
[----:B------:R-:W-:Y:S02]  /*80d0*/  IMAD R5, R4, R23, R9 ;  /* 0x0000001704057224 */ /* 0x000fe400078e0209 */
[----:B------:R-:W-:-:S02]  /*80e0*/  IMAD.MOV.U32 R8, RZ, RZ, 0x1 ;  /* 0x00000001ff087424 */ /* 0x000fc400078e00ff */
[----:B------:R-:W-:Y:S01]  /*80f0*/  IMAD.MOV.U32 R7, RZ, RZ, R21 ;  /* 0x000000ffff077224 */ /* 0x000fe200078e0015 */
[----:B------:R-:W-:Y:S02]  /*8100*/  SEL R19, R5, R6, !P0 ;  /* 0x0000000605137207 */ /* 0x000fe40004000000 */
[----:B------:R-:W-:-:S07]  /*8110*/  SEL R12, R6, R5, !P0 ;  /* 0x00000005060c7207 */ /* 0x000fce0004000000 */
.L_x_161:
[----:B------:R-:W-:-:S08]  /*8120*/  NOP ;  /* 0x0000000000007918 */ /* 0x000fd00000000000 */
[----:B------:R-:W0:-:S00]  /*8130*/  USETMAXREG.DEALLOC.CTAPOOL 0x28 ;  /* 0x00000028000079c8 */ /* 0x000e0000080e0500 */
[----:B0-----:R-:W-:-:S13]  /*8140*/  ISETP.NE.AND P0, PT, R3, RZ, PT ;  /* 0x000000ff0300720c */ /* 0x001fda0003f05270 */
[----:B------:R-:W-:Y:S05]  /*8150*/  @P0 EXIT ;  /* 0x000000000000094d */ /* 0x000fea0003800000 */
[----:B------:R-:W-:Y:S01]  /*8160*/  LOP3.LUT P0, RZ, R8, 0xff, RZ, 0xc0, !PT ;  /* 0x000000ff08ff7812 */ /* 0x000fe2000780c0ff */
[----:B------:R-:W-:Y:S02]  /*8170*/  IMAD.MOV.U32 R3, RZ, RZ, 0x1 ;  /* 0x00000001ff037424 */ /* 0x000fe400078e00ff */
[----:B------:R-:W-:-:S10]  /*8180*/  IMAD.MOV.U32 R13, RZ, RZ, RZ ;  /* 0x000000ffff0d7224 */ /* 0x000fd400078e00ff */
[----:B------:R-:W-:Y:S05]  /*8190*/  @!P0 BRA `(.L_x_164) ;  /* 0x0000000c00948947 */ /* 0x000fea0003800000 */
[----:B------:R-:W0:Y:S01]  /*81a0*/  LDC R3, c[0x0][0x28c] ;  /* 0x0000a300ff037b82 */ /* 0x000e220000000800 */
[----:B------:R-:W-:Y:S01]  /*81b0*/  UMOV UR7, 0x1 ;  /* 0x0000000100077882 */ /* 0x000fe20000000000 */
[----:B------:R-:W-:Y:S01]  /*81c0*/  ULDC UR14, c[0x0][0x658] ;  /* 0x00019600000e7ab9 */ /* 0x000fe20000000800 */
[----:B------:R-:W-:Y:S01]  /*81d0*/  UMOV UR6, 0xffffffff ;  /* 0xffffffff00067882 */ /* 0x000fe20000000000 */
[----:B------:R-:W-:Y:S01]  /*81e0*/  BSSY B0, `(.L_x_164) ;  /* 0x00000e0000007945 */ /* 0x000fe20003800000 */
[----:B------:R-:W-:Y:S01]  /*81f0*/  USHF.L.U32 UR6, UR6, UR14, URZ ;  /* 0x0000000e06067299 */ /* 0x000fe2000800063f */
[----:B------:R-:W-:Y:S01]  /*8200*/  IMAD.MOV.U32 R11, RZ, RZ, 0x1 ;  /* 0x00000001ff0b7424 */ /* 0x000fe200078e00ff */
[----:B------:R-:W-:Y:S01]  /*8210*/  LOP3.LUT R10, R18, 0x2, RZ, 0xfc, !PT ;  /* 0x00000002120a7812 */ /* 0x000fe200078efcff */
[----:B------:R-:W1:Y:S01]  /*8220*/  S2UR UR5, SR_CgaCtaId ;  /* 0x00000000000579c3 */ /* 0x000e620000008800 */
[----:B------:R-:W-:Y:S01]  /*8230*/  IMAD.MOV.U32 R13, RZ, RZ, RZ ;  /* 0x000000ffff0d7224 */ /* 0x000fe200078e00ff */
[----:B------:R-:W-:Y:S01]  /*8240*/  ULDC UR13, c[0x0][0x600] ;  /* 0x00018000000d7ab9 */ /* 0x000fe20000000800 */
[----:B------:R-:W-:Y:S01]  /*8250*/  UMOV UR29, 0x5 ;  /* 0x00000005001d7882 */ /* 0x000fe20000000000 */
[----:B------:R-:W-:-:S02]  /*8260*/  UIADD3 UR13, UR13, -0x1, URZ ;  /* 0xffffffff0d0d7890 */ /* 0x000fc4000fffe03f */
[----:B------:R-:W-:Y:S02]  /*8270*/  USHF.L.U32 UR14, UR7, UR14, URZ ;  /* 0x0000000e070e7299 */ /* 0x000fe4000800063f */
[----:B------:R-:W-:Y:S01]  /*8280*/  ULOP3.LUT UR22, URZ, UR6, URZ, 0x33, !UPT ;  /* 0x000000063f167292 */ /* 0x000fe2000f8e333f */
[----:B------:R-:W-:Y:S01]  /*8290*/  ULDC.64 UR42, c[0x0][0x198] ;  /* 0x00006600002a7ab9 */ /* 0x000fe20000000a00 */
[----:B0-----:R-:W-:-:S05]  /*82a0*/  VIADD R3, R3, 0x7f ;  /* 0x0000007f03037836 */ /* 0x001fca0000000000 */
[----:B------:R-:W-:Y:S01]  /*82b0*/  SHF.R.S32.HI R4, RZ, 0x1f, R3 ;  /* 0x0000001fff047819 */ /* 0x000fe20000011403 */
[----:B-1----:R-:W-:-:S03]  /*82c0*/  ULOP3.LUT UR4, UR5, 0x1, URZ, 0xc0, !UPT ;  /* 0x0000000105047892 */ /* 0x002fc6000f8ec03f */
[----:B------:R-:W-:Y:S01]  /*82d0*/  LEA.HI R4, R4, R3, RZ, 0x7 ;  /* 0x0000000304047211 */ /* 0x000fe200078f38ff */
[----:B------:R-:W-:Y:S01]  /*82e0*/  USHF.R.U32.HI UR31, URZ, 0x1, UR5 ;  /* 0x000000013f1f7899 */ /* 0x000fe20008011605 */
[----:B------:R-:W-:Y:S01]  /*82f0*/  IMAD.MOV.U32 R3, RZ, RZ, 0x1 ;  /* 0x00000001ff037424 */ /* 0x000fe200078e00ff */
[----:B------:R-:W-:Y:S01]  /*8300*/  USHF.L.U32 UR15, UR5, 0x5, URZ ;  /* 0x00000005050f7899 */ /* 0x000fe2000800063f */
[----:B------:R-:W-:Y:S01]  /*8310*/  SHF.R.S32.HI R8, RZ, 0x7, R4 ;  /* 0x00000007ff087819 */ /* 0x000fe20000011404 */
[----:B------:R-:W-:Y:S02]  /*8320*/  USHF.L.U32 UR21, UR5, 0xb, URZ ;  /* 0x0000000b05157899 */ /* 0x000fe4000800063f */
[----:B------:R-:W-:Y:S02]  /*8330*/  ULOP3.LUT UR5, UR5, 0xfffffffe, URZ, 0xc0, !UPT ;  /* 0xfffffffe05057892 */ /* 0x000fe4000f8ec03f */
[----:B------:R-:W-:Y:S01]  /*8340*/  UISETP.GT.U32.AND UP0, UPT, UR4, 0xffff, UPT ;  /* 0x0000ffff0400788c */ /* 0x000fe2000bf04070 */
[----:B------:R-:W-:Y:S01]  /*8350*/  VIADD R9, R8, 0x1 ;  /* 0x0000000108097836 */ /* 0x000fe20000000000 */
[----:B------:R-:W-:-:S02]  /*8360*/  USHF.L.U32 UR23, UR7, UR5, URZ ;  /* 0x0000000507177299 */ /* 0x000fc4000800063f */
[----:B------:R-:W-:Y:S02]  /*8370*/  ULOP3.LUT UR5, UR5, 0x1, URZ, 0xfc, !UPT ;  /* 0x0000000105057892 */ /* 0x000fe4000f8efc3f */
[----:B------:R-:W-:Y:S02]  /*8380*/  USEL UR4, UR4, 0xffff, !UP0 ;  /* 0x0000ffff04047887 */ /* 0x000fe4000c000000 */
[----:B------:R-:W-:Y:S02]  /*8390*/  USHF.L.U32 UR5, UR7, UR5, URZ ;  /* 0x0000000507057299 */ /* 0x000fe4000800063f */
[----:B------:R-:W-:Y:S02]  /*83a0*/  ULOP3.LUT UR4, UR4, 0xffff, URZ, 0xc0, !UPT ;  /* 0x0000ffff04047892 */ /* 0x000fe4000f8ec03f */
[----:B------:R-:W-:Y:S02]  /*83b0*/  ULOP3.LUT UR15, UR15, 0x20, URZ, 0xc0, !UPT ;  /* 0x000000200f0f7892 */ /* 0x000fe4000f8ec03f */
[----:B------:R-:W-:-:S02]  /*83c0*/  ULOP3.LUT UR21, UR21, 0x800, URZ, 0xc0, !UPT ;  /* 0x0000080015157892 */ /* 0x000fc4000f8ec03f */
[----:B------:R-:W-:Y:S02]  /*83d0*/  ULOP3.LUT UR23, UR23, UR5, URZ, 0xfc, !UPT ;  /* 0x0000000517177292 */ /* 0x000fe4000f8efc3f */
[----:B------:R-:W-:-:S12]  /*83e0*/  USHF.L.U32 UR29, UR29, UR4, URZ ;  /* 0x000000041d1d7299 */ /* 0x000fd8000800063f */
.L_x_175:
[----:B------:R-:W-:-:S03]  /*83f0*/  UMOV UR4, 0xffffffff ;  /* 0xffffffff00047882 */ /* 0x000fc60000000000 */
[----:B------:R-:W-:Y:S05]  /*8400*/  BRA.DIV UR4, `(.L_x_165) ;  /* 0x0000000e04bc7947 */ /* 0x000fea000b800000 */
[----:B------:R-:W-:-:S13]  /*8410*/  ELECT P6, URZ, PT ;  /* 0x00000000003f782f */ /* 0x000fda00038c0000 */
.L_x_185:
[----:B------:R-:W0:Y:S01]  /*8420*/  LDC R4, c[0x0][0x28c] ;  /* 0x0000a300ff047b82 */ /* 0x000e220000000800 */
[----:B------:R-:W-:Y:S01]  /*8430*/  BSSY B1, `(.L_x_166) ;  /* 0x0000048000017945 */ /* 0x000fe20003800000 */
[----:B0-----:R-:W-:-:S13]  /*8440*/  ISETP.LT.OR P6, PT, R4, 0x1, !P6 ;  /* 0x000000010400780c */ /* 0x001fda00077c1670 */
[----:B------:R-:W-:Y:S05]  /*8450*/  @P6 BRA `(.L_x_167) ;  /* 0x0000000400146947 */ /* 0x000fea0003800000 */
[----:B------:R-:W-:Y:S01]  /*8460*/  LEA R12, R12, UR31, 0x1 ;  /* 0x0000001f0c0c7c11 */ /* 0x000fe2000f8e08ff */
[----:B------:R-:W-:Y:S01]  /*8470*/  IMAD.MOV.U32 R20, RZ, RZ, RZ ;  /* 0x000000ffff147224 */ /* 0x000fe200078e00ff */
[----:B------:R-:W-:Y:S01]  /*8480*/  LEA R19, R19, UR15, 0x6 ;  /* 0x0000000f13137c11 */ /* 0x000fe2000f8e30ff */
[----:B------:R-:W-:Y:S02]  /*8490*/  IMAD.MOV.U32 R4, RZ, RZ, R9 ;  /* 0x000000ffff047224 */ /* 0x000fe400078e0009 */
[----:B------:R-:W-:Y:S02]  /*84a0*/  IMAD.MOV.U32 R5, RZ, RZ, R3 ;  /* 0x000000ffff057224 */ /* 0x000fe400078e0003 */
[----:B------:R-:W-:Y:S02]  /*84b0*/  IMAD.MOV.U32 R6, RZ, RZ, R13 ;  /* 0x000000ffff067224 */ /* 0x000fe400078e000d */
[----:B------:R-:W-:-:S07]  /*84c0*/  IMAD.SHL.U32 R15, R12, 0x80, RZ ;  /* 0x000000800c0f7824 */ /* 0x000fce00078e00ff */
.L_x_170:
[----:B------:R-:W0:Y:S01]  /*84d0*/  S2R R21, SR_CgaCtaId ;  /* 0x0000000000157919 */ /* 0x000e220000008800 */
[----:B------:R-:W-:Y:S02]  /*84e0*/  MOV R12, 0x400 ;  /* 0x00000400000c7802 */ /* 0x000fe40000000f00 */
[----:B------:R-:W-:-:S13]  /*84f0*/  ISETP.NE.AND P1, PT, R0, RZ, PT ;  /* 0x000000ff0000720c */ /* 0x000fda0003f25270 */
[----:B------:R-:W1:Y:S01]  /*8500*/  @!P1 LDC R14, c[0x0][0x500] ;  /* 0x00014000ff0e9b82 */ /* 0x000e620000000800 */
[----:B0-----:R-:W-:Y:S02]  /*8510*/  LEA R23, R21, R12, 0x18 ;  /* 0x0000000c15177211 */ /* 0x001fe400078ec0ff */
[----:B------:R-:W-:-:S03]  /*8520*/  SHF.L.U32 R12, R5, 0x1f, RZ ;  /* 0x0000001f050c7819 */ /* 0x000fc600000006ff */
[----:B------:R-:W-:-:S04]  /*8530*/  IMAD R21, R6, 0x8, R23 ;  /* 0x0000000806157824 */ /* 0x000fc800078e0217 */
[----:B------:R-:W0:Y:S02]  /*8540*/  SYNCS.PHASECHK.TRANS64.TRYWAIT P0, [R21+URZ+0x18], R12 ;  /* 0x0000180c150075a7 */ /* 0x000e24000800017f */
[----:B01----:R-:W-:Y:S05]  /*8550*/  @!P0 BRA `(.L_x_168) ;  /* 0x0000000c00888947 */ /* 0x003fea0003800000 */
.L_x_186:
[----:B0-----:R-:W-:Y:S01]  /*8560*/  PRMT R12, R10, 0x9910, RZ ;  /* 0x000099100a0c7816 */ /* 0x001fe200000000ff */
[----:B------:R0:W-:Y:S03]  /*8570*/  @!P1 SYNCS.ARRIVE.TRANS64 RZ, [R21+URZ], R14 ;  /* 0x0000000e15ff99a7 */ /* 0x0001e6000800003f */
[----:B------:R-:W-:-:S13]  /*8580*/  ISETP.NE.AND P0, PT, R12, 0x2, PT ;  /* 0x000000020c00780c */ /* 0x000fda0003f05270 */
[----:B0-----:R-:W-:Y:S05]  /*8590*/  @P0 BRA `(.L_x_169) ;  /* 0x0000000000040947 */ /* 0x001fea0003800000 */
[----:B------:R-:W-:Y:S01]  /*85a0*/  BPT.TRAP 0x1 ;  /* 0x000000040000795c */ /* 0x000fe20000300000 */
.L_x_169:
[----:B------:R-:W-:Y:S01]  /*85b0*/  LEA R12, R6, UR31, 0x2 ;  /* 0x0000001f060c7c11 */ /* 0x000fe2000f8e10ff */
[----:B------:R-:W-:Y:S01]  /*85c0*/  VIADD R4, R4, 0xffffffff ;  /* 0xffffffff04047836 */ /* 0x000fe20000000000 */
[----:B------:R-:W-:Y:S01]  /*85d0*/  LEA R14, R6, UR21, 0xd ;  /* 0x00000015060e7c11 */ /* 0x000fe2000f8e68ff */
[----:B------:R-:W-:Y:S01]  /*85e0*/  UIADD3 UR4, UP0, UR42, 0xf0, URZ ;  /* 0x000000f02a047890 */ /* 0x000fe2000ff1e03f */
[----:B------:R-:W-:Y:S01]  /*85f0*/  R2UR UR34, R20 ;  /* 0x00000000142272ca */ /* 0x000fe200000e0000 */
[----:B------:R-:W-:Y:S01]  /*8600*/  IMAD.SHL.U32 R12, R12, 0x2000, RZ ;  /* 0x000020000c0c7824 */ /* 0x000fe200078e00ff */
[----:B------:R-:W-:Y:S01]  /*8610*/  R2UR UR33, R21 ;  /* 0x00000000152172ca */ /* 0x000fe200000e0000 */
[--C-:B------:R-:W-:Y:S01]  /*8620*/  IMAD R14, R14, 0x2, R23.reuse ;  /* 0x000000020e0e7824 */ /* 0x100fe200078e0217 */
[----:B------:R-:W-:Y:S01]  /*8630*/  R2UR UR36, R7 ;  /* 0x00000000072472ca */ /* 0x000fe200000e0000 */
[----:B------:R-:W-:Y:S01]  /*8640*/  IMAD R12, R12, 0x2, R23 ;  /* 0x000000020c0c7824 */ /* 0x000fe200078e0217 */
[----:B------:R-:W-:Y:S01]  /*8650*/  R2UR UR35, R15 ;  /* 0x000000000f2372ca */ /* 0x000fe200000e0000 */
[----:B------:R-:W-:Y:S01]  /*8660*/  UIADD3 UR44, UP1, UR42, 0x1f0, URZ ;  /* 0x000001f02a2c7890 */ /* 0x000fe2000ff3e03f */
[----:B------:R-:W-:Y:S01]  /*8670*/  R2UR UR8, R14 ;  /* 0x000000000e0872ca */ /* 0x000fe200000e0000 */
[----:B------:R-:W-:Y:S01]  /*8680*/  UIADD3.X UR5, URZ, UR43, URZ, UP0, !UPT ;  /* 0x0000002b3f057290 */ /* 0x000fe200087fe43f */
[----:B------:R-:W-:Y:S01]  /*8690*/  R2UR UR24, R12 ;  /* 0x000000000c1872ca */ /* 0x000fe200000e0000 */
[----:B------:R-:W-:Y:S01]  /*86a0*/  UPRMT UR30, URZ, 0x5410, UR29 ;  /* 0x000054103f1e7896 */ /* 0x000fe2000800001d */
[----:B------:R-:W-:Y:S01]  /*86b0*/  R2UR UR19, R19 ;  /* 0x00000000131372ca */ /* 0x000fe200000e0000 */
[----:B------:R-:W-:Y:S01]  /*86c0*/  UIADD3 UR26, UR34, 0x40, URZ ;  /* 0x00000040221a7890 */ /* 0x000fe2000fffe03f */
[----:B------:R-:W-:Y:S01]  /*86d0*/  ISETP.GT.AND P1, PT, R4, 0x1, PT ;  /* 0x000000010400780c */ /* 0x000fe20003f24270 */
[----:B------:R-:W-:Y:S01]  /*86e0*/  UIADD3.X UR45, URZ, UR43, URZ, UP1, !UPT ;  /* 0x0000002b3f2d7290 */ /* 0x000fe20008ffe43f */
[----:B------:R-:W-:Y:S01]  /*86f0*/  VIADD R6, R6, 0x1 ;  /* 0x0000000106067836 */ /* 0x000fe20000000000 */
[----:B------:R-:W-:Y:S01]  /*8700*/  UPRMT UR37, URZ, 0x5410, UR23 ;  /* 0x000054103f257896 */ /* 0x000fe20008000017 */
[----:B------:R-:W-:Y:S01]  /*8710*/  VIADD R20, R20, 0x80 ;  /* 0x0000008014147836 */ /* 0x000fe20000000000 */
[----:B------:R-:W-:Y:S01]  /*8720*/  UMOV UR6, 0x0 ;  /* 0x0000000000067882 */ /* 0x000fe20000000000 */
[----:B------:R-:W-:Y:S01]  /*8730*/  UMOV UR7, 0x10000000 ;  /* 0x1000000000077882 */ /* 0x000fe20000000000 */
[----:B------:R-:W-:Y:S01]  /*8740*/  UIADD3 UR16, UR8, 0x30100, URZ ;  /* 0x0003010008107890 */ /* 0x000fe2000fffe03f */
[----:B------:R-:W-:Y:S01]  /*8750*/  ISETP.NE.AND P0, PT, R6, 0x3, PT ;  /* 0x000000030600780c */ /* 0x000fe20003f05270 */
[----:B------:R-:W-:-:S02]  /*8760*/  UIADD3 UR32, UR24, 0x100, URZ ;  /* 0x0000010018207890 */ /* 0x000fc4000fffe03f */
[----:B------:R-:W-:Y:S01]  /*8770*/  UIADD3 UR24, UR24, 0x8100, URZ ;  /* 0x0000810018187890 */ /* 0x000fe2000fffe03f */
[----:B------:R-:W-:Y:S01]  /*8780*/  SEL R12, RZ, 0x1, P0 ;  /* 0x00000001ff0c7807 */ /* 0x000fe20000000000 */
[----:B------:R-:W-:Y:S01]  /*8790*/  UIADD3 UR8, UR8, 0x32100, URZ ;  /* 0x0003210008087890 */ /* 0x000fe2000fffe03f */
[----:B------:R-:W-:Y:S01]  /*87a0*/  SEL R6, R6, RZ, P0 ;  /* 0x000000ff06067207 */ /* 0x000fe20000000000 */
[----:B------:R-:W-:Y:S01]  /*87b0*/  UMOV UR25, UR33 ;  /* 0x0000002100197c82 */ /* 0x000fe20008000000 */
[----:B------:R-:W-:Y:S01]  /*87c0*/  UMOV UR28, UR36 ;  /* 0x00000024001c7c82 */ /* 0x000fe20008000000 */
[----:B------:R-:W-:Y:S01]  /*87d0*/  UMOV UR27, UR35 ;  /* 0x00000023001b7c82 */ /* 0x000fe20008000000 */
[----:B------:R-:W-:Y:S01]  /*87e0*/  UMOV UR17, UR33 ;  /* 0x0000002100117c82 */ /* 0x000fe20008000000 */
[----:B------:R-:W-:Y:S01]  /*87f0*/  UMOV UR18, UR34 ;  /* 0x0000002200127c82 */ /* 0x000fe20008000000 */
[----:B------:R-:W-:Y:S01]  /*8800*/  UMOV UR20, UR36 ;  /* 0x0000002400147c82 */ /* 0x000fe20008000000 */
[----:B------:R0:W-:Y:S01]  /*8810*/  UTMALDG.3D.MULTICAST [UR32], [UR4], UR30, desc[UR6] ;  /* 0x00000620040073b4 */ /* 0x0001e2000801181e */
[----:B------:R-:W-:Y:S01]  /*8820*/  UMOV UR9, UR33 ;  /* 0x0000002100097c82 */ /* 0x000fe20008000000 */
[----:B------:R-:W-:Y:S01]  /*8830*/  UMOV UR11, UR19 ;  /* 0x00000013000b7c82 */ /* 0x000fe20008000000 */
[----:B------:R-:W-:Y:S01]  /*8840*/  UMOV UR12, UR36 ;  /* 0x00000024000c7c82 */ /* 0x000fe20008000000 */
[----:B------:R-:W-:Y:S01]  /*8850*/  UMOV UR10, UR26 ;  /* 0x0000001a000a7c82 */ /* 0x000fe20008000000 */
[----:B------:R-:W-:Y:S01]  /*8860*/  LOP3.LUT R5, R5, R12, RZ, 0x3c, !PT ;  /* 0x0000000c05057212 */ /* 0x000fe200078e3cff */
[----:B------:R0:W-:Y:S01]  /*8870*/  UTMALDG.3D.MULTICAST [UR24], [UR4], UR30, desc[UR6] ;  /* 0x00000618040073b4 */ /* 0x0001e2000801181e */
[----:B------:R0:W-:Y:S01]  /*8880*/  UTMALDG.3D.MULTICAST [UR16], [UR44], UR37, desc[UR6] ;  /* 0x000006102c0073b4 */ /* 0x0001e20008011825 */
[----:B------:R0:W-:Y:S02]  /*8890*/  UTMALDG.3D.MULTICAST [UR8], [UR44], UR37, desc[UR6] ;  /* 0x000006082c0073b4 */ /* 0x0001e40008011825 */
[----:B0-----:R-:W-:Y:S05]  /*88a0*/  @P1 BRA `(.L_x_170) ;  /* 0xfffffffc00081947 */ /* 0x001fea000383ffff */
.L_x_167:
[----:B------:R-:W-:Y:S05]  /*88b0*/  BSYNC B1 ;  /* 0x0000000000017941 */ /* 0x000fea0003800000 */
.L_x_166:
[----:B------:R-:W-:Y:S01]  /*88c0*/  LOP3.LUT P1, RZ, R11, 0xff, RZ, 0xc0, !PT ;  /* 0x000000ff0bff7812 */ /* 0x000fe2000782c0ff */
[C---:B------:R-:W-:Y:S01]  /*88d0*/  IMAD.IADD R13, R8.reuse, 0x1, R13 ;  /* 0x00000001080d7824 */ /* 0x040fe200078e020d */
[----:B------:R-:W-:Y:S01]  /*88e0*/  ULDC.64 UR4, c[0x0][0x650] ;  /* 0x0001940000047ab9 */ /* 0x000fe20000000a00 */
[C---:B------:R-:W-:Y:S01]  /*88f0*/  ISETP.GE.U32.AND P2, PT, R8.reuse, 0x3, PT ;  /* 0x000000030800780c */ /* 0x040fe20003f46070 */
[----:B------:R-:W-:Y:S01]  /*8900*/  BSSY B1, `(.L_x_171) ;  /* 0x000006b000017945 */ /* 0x000fe20003800000 */
[----:B------:R-:W-:Y:S01]  /*8910*/  IMAD.MOV.U32 R12, RZ, RZ, -0x1 ;  /* 0xffffffffff0c7424 */ /* 0x000fe200078e00ff */
[----:B------:R-:W-:Y:S01]  /*8920*/  ISETP.GT.U32.AND P0, PT, R13, 0x2, PT ;  /* 0x000000020d00780c */ /* 0x000fe20003f04070 */
[----:B------:R-:W-:Y:S01]  /*8930*/  IMAD.MOV.U32 R19, RZ, RZ, -0x1 ;  /* 0xffffffffff137424 */ /* 0x000fe200078e00ff */
[----:B------:R-:W-:Y:S01]  /*8940*/  PRMT R11, RZ, 0x7610, R11 ;  /* 0x00007610ff0b7816 */ /* 0x000fe2000000000b */
[----:B------:R-:W-:Y:S01]  /*8950*/  IMAD.MOV.U32 R7, RZ, RZ, -0x1 ;  /* 0xffffffffff077424 */ /* 0x000fe200078e00ff */
[----:B------:R-:W-:-:S03]  /*8960*/  ISETP.LT.U32.AND P0, PT, R8, 0x3, P0 ;  /* 0x000000030800780c */ /* 0x000fc60000701070 */
[----:B------:R-:W0:Y:S01]  /*8970*/  @P1 S2R R5, SR_CgaCtaId ;  /* 0x0000000000051919 */ /* 0x000e220000008800 */
[----:B------:R-:W-:-:S04]  /*8980*/  @P1 MOV R4, 0x400 ;  /* 0x0000040000041802 */ /* 0x000fc80000000f00 */
[----:B0-----:R-:W-:Y:S01]  /*8990*/  @P1 LEA R6, R5, R4, 0x18 ;  /* 0x0000000405061211 */ /* 0x001fe200078ec0ff */
[----:B------:R-:W-:Y:S01]  /*89a0*/  IMAD.WIDE.U32 R4, R13, -0x55555555, RZ ;  /* 0xaaaaaaab0d047825 */ /* 0x000fe200078e00ff */
[----:B------:R-:W-:Y:S02]  /*89b0*/  SEL R4, RZ, 0x1, !P0 ;  /* 0x00000001ff047807 */ /* 0x000fe40004000000 */
[----:B------:R0:W-:Y:S01]  /*89c0*/  @P1 SYNCS.ARRIVE.TRANS64.A1T0 RZ, [R6+URZ+0x48], RZ ;  /* 0x000048ff06ff19a7 */ /* 0x0001e2000810003f */
[----:B------:R-:W-:Y:S02]  /*89d0*/  IADD3 R16, P1, R16, UR38, RZ ;  /* 0x0000002610107c10 */ /* 0x000fe4000ff3e0ff */
[----:B------:R-:W-:Y:S02]  /*89e0*/  LOP3.LUT R3, R3, R4, RZ, 0x3c, !PT ;  /* 0x0000000403037212 */ /* 0x000fe400078e3cff */
[----:B------:R-:W-:Y:S02]  /*89f0*/  IADD3.X R17, R17, UR41, RZ, P1, !PT ;  /* 0x0000002911117c10 */ /* 0x000fe40008ffe4ff */
[----:B------:R-:W-:-:S02]  /*8a00*/  ISETP.GE.U32.AND P0, PT, R16, UR4, PT ;  /* 0x0000000410007c0c */ /* 0x000fc4000bf06070 */
[----:B0-----:R-:W-:Y:S02]  /*8a10*/  SHF.R.U32.HI R6, RZ, 0x1, R5 ;  /* 0x00000001ff067819 */ /* 0x001fe40000011605 */
[----:B------:R-:W-:Y:S02]  /*8a20*/  ISETP.GE.U32.AND.EX P0, PT, R17, UR5, PT, P0 ;  /* 0x0000000511007c0c */ /* 0x000fe4000bf06100 */
[----:B------:R-:W-:Y:S01]  /*8a30*/  @P2 LOP3.LUT R3, R3, 0x1, R6, 0x78, !PT ;  /* 0x0000000103032812 */ /* 0x000fe200078e7806 */
[----:B------:R-:W-:Y:S01]  /*8a40*/  IMAD R13, R6, -0x3, R13 ;  /* 0xfffffffd060d7824 */ /* 0x000fe200078e020d */
[----:B------:R-:W-:-:S09]  /*8a50*/  PRMT R4, RZ, 0x7610, R4 ;  /* 0x00007610ff047816 */ /* 0x000fd20000000004 */
[----:B------:R-:W-:Y:S05]  /*8a60*/  @P0 BRA `(.L_x_172) ;  /* 0x0000000400500947 */ /* 0x000fea0003800000 */
[----:B------:R-:W0:Y:S01]  /*8a70*/  S2R R15, SR_CTAID.X ;  /* 0x00000000000f7919 */ /* 0x000e220000002500 */
[----:B------:R-:W-:Y:S01]  /*8a80*/  ULDC.64 UR4, c[0x0][0x628] ;  /* 0x00018a0000047ab9 */ /* 0x000fe20000000a00 */
[----:B------:R-:W1:Y:S01]  /*8a90*/  LDC R20, c[0x0][0x144] ;  /* 0x00005100ff147b82 */ /* 0x000e620000000800 */
[----:B------:R-:W-:Y:S01]  /*8aa0*/  ISETP.NE.U32.AND P0, PT, RZ, UR4, PT ;  /* 0x00000004ff007c0c */ /* 0x000fe2000bf05070 */
[----:B------:R-:W2:Y:S01]  /*8ab0*/  S2R R12, SR_CTAID.Y ;  /* 0x00000000000c7919 */ /* 0x000ea20000002600 */
[----:B------:R-:W-:Y:S01]  /*8ac0*/  ULDC UR6, c[0x0][0x150] ;  /* 0x0000540000067ab9 */ /* 0x000fe20000000800 */
[----:B------:R-:W-:Y:S01]  /*8ad0*/  ULDC UR7, c[0x0][0x630] ;  /* 0x00018c0000077ab9 */ /* 0x000fe20000000800 */
[----:B------:R-:W-:Y:S01]  /*8ae0*/  ISETP.NE.AND.EX P0, PT, RZ, UR5, PT, P0 ;  /* 0x00000005ff007c0c */ /* 0x000fe2000bf05300 */
[----:B------:R-:W-:Y:S01]  /*8af0*/  IMAD.MOV.U32 R4, RZ, RZ, R16 ;  /* 0x000000ffff047224 */ /* 0x000fe200078e0010 */
[----:B0-----:R-:W-:-:S05]  /*8b00*/  I2FP.F32.U32 R5, R15 ;  /* 0x0000000f00057245 */ /* 0x001fca0000201000 */
[----:B------:R-:W-:Y:S01]  /*8b10*/  FMUL R21, R5, UR6 ;  /* 0x0000000605157c20 */ /* 0x000fe20008400000 */
[----:B------:R-:W-:-:S05]  /*8b20*/  IMAD.MOV.U32 R5, RZ, RZ, R17 ;  /* 0x000000ffff057224 */ /* 0x000fca00078e0011 */
[----:B--2---:R-:W-:Y:S05]  /*8b30*/  @!P0 BRA `(.L_x_173) ;  /* 0x0000000000288947 */ /* 0x004fea0003800000 */
[----:B------:R-:W-:Y:S02]  /*8b40*/  ULDC UR6, c[0x0][0x634] ;  /* 0x00018d0000067ab9 */ /* 0x000fe40000000800 */
[----:B------:R-:W-:-:S05]  /*8b50*/  IADD3 R5, P0, R16, UR6, RZ ;  /* 0x0000000610057c10 */ /* 0x000fca000ff1e0ff */
[----:B------:R-:W-:-:S04]  /*8b60*/  IMAD.X R19, RZ, RZ, R17, P0 ;  /* 0x000000ffff137224 */ /* 0x000fc800000e0611 */
[----:B------:R-:W-:-:S04]  /*8b70*/  IMAD.WIDE.U32 R6, R19, UR4, RZ ;  /* 0x0000000413067c25 */ /* 0x000fc8000f8e00ff */
[----:B------:R-:W-:-:S04]  /*8b80*/  IMAD.WIDE.U32 R6, P0, R5, UR5, R6 ;  /* 0x0000000505067c25 */ /* 0x000fc8000f800006 */
[----:B------:R-:W-:-:S04]  /*8b90*/  IMAD.WIDE.U32 R4, R5, UR4, RZ ;  /* 0x0000000405047c25 */ /* 0x000fc8000f8e00ff */
[----:B------:R-:W-:Y:S01]  /*8ba0*/  IMAD.MOV.U32 R4, RZ, RZ, R7 ;  /* 0x000000ffff047224 */ /* 0x000fe200078e0007 */
[----:B------:R-:W-:Y:S01]  /*8bb0*/  IADD3 RZ, P1, R5, R6, RZ ;  /* 0x0000000605ff7210 */ /* 0x000fe20007f3e0ff */
[----:B------:R-:W-:-:S04]  /*8bc0*/  IMAD.X R5, RZ, RZ, RZ, P0 ;  /* 0x000000ffff057224 */ /* 0x000fc800000e06ff */
[----:B------:R-:W-:-:S08]  /*8bd0*/  IMAD.WIDE.U32.X R4, R19, UR5, R4, P1 ;  /* 0x0000000513047c25 */ /* 0x000fd000088e0404 */
.L_x_173:
[--C-:B------:R-:W-:Y:S01]  /*8be0*/  SHF.R.U64 R14, R4, UR7, R5.reuse ;  /* 0x00000007040e7c19 */ /* 0x100fe20008001205 */
[----:B------:R-:W0:Y:S01]  /*8bf0*/  F2I.U32.TRUNC.NTZ R21, R21 ;  /* 0x0000001500157305 */ /* 0x000e22000020f000 */
[----:B------:R-:W-:Y:S01]  /*8c00*/  SHF.R.U32.HI R4, RZ, UR7, R5 ;  /* 0x00000007ff047c19 */ /* 0x000fe20008011605 */
[----:B------:R-:W-:Y:S01]  /*8c10*/  ULDC.64 UR4, c[0x0][0x620] ;  /* 0x0001880000047ab9 */ /* 0x000fe20000000a00 */
[----:B------:R-:W-:Y:S01]  /*8c20*/  IADD3 R7, P0, RZ, -R14, RZ ;  /* 0x8000000eff077210 */ /* 0x000fe20007f1e0ff */
[----:B------:R-:W-:-:S04]  /*8c30*/  ULDC.64 UR6, c[0x0][0x640] ;  /* 0x0001900000067ab9 */ /* 0x000fc80000000a00 */
[----:B------:R-:W-:Y:S01]  /*8c40*/  IMAD.X R4, RZ, RZ, ~R4, P0 ;  /* 0x000000ffff047224 */ /* 0x000fe200000e0e04 */
[----:B------:R-:W-:-:S03]  /*8c50*/  ISETP.NE.U32.AND P0, PT, RZ, UR6, PT ;  /* 0x00000006ff007c0c */ /* 0x000fc6000bf05070 */
[----:B------:R-:W-:Y:S01]  /*8c60*/  IMAD R6, R4, UR4, RZ ;  /* 0x0000000404067c24 */ /* 0x000fe2000f8e02ff */
[----:B------:R-:W-:Y:S01]  /*8c70*/  ISETP.NE.AND.EX P0, PT, RZ, UR7, PT, P0 ;  /* 0x00000007ff007c0c */ /* 0x000fe2000bf05300 */
[----:B------:R-:W-:Y:S01]  /*8c80*/  IMAD.WIDE.U32 R4, R7, UR4, R16 ;  /* 0x0000000407047c25 */ /* 0x000fe2000f8e0010 */
[----:B------:R-:W-:-:S03]  /*8c90*/  ULDC UR4, c[0x0][0x618] ;  /* 0x0001860000047ab9 */ /* 0x000fc60000000800 */
[----:B------:R-:W-:Y:S01]  /*8ca0*/  IMAD R7, R7, UR5, R6 ;  /* 0x0000000507077c24 */ /* 0x000fe2000f8e0206 */
[----:B------:R-:W-:Y:S01]  /*8cb0*/  ULDC UR5, c[0x0][0x154] ;  /* 0x0000550000057ab9 */ /* 0x000fe20000000800 */
[----:B0-----:R-:W-:Y:S02]  /*8cc0*/  IMAD.MOV R6, RZ, RZ, -R21 ;  /* 0x000000ffff067224 */ /* 0x001fe400078e0a15 */
[----:B------:R-:W0:Y:S01]  /*8cd0*/  LDC R21, c[0x0][0x148] ;  /* 0x00005200ff157b82 */ /* 0x000e220000000800 */
[----:B------:R-:W-:Y:S02]  /*8ce0*/  IMAD.IADD R5, R5, 0x1, R7 ;  /* 0x0000000105057824 */ /* 0x000fe400078e0207 */
[----:B-1----:R-:W-:Y:S01]  /*8cf0*/  IMAD R15, R20, R6, R15 ;  /* 0x00000006140f7224 */ /* 0x002fe200078e020f */
[----:B------:R-:W-:Y:S02]  /*8d00*/  I2FP.F32.U32 R6, R12 ;  /* 0x0000000c00067245 */ /* 0x000fe40000201000 */
[----:B------:R-:W-:-:S02]  /*8d10*/  SHF.R.U64 R19, R4, UR4, R5 ;  /* 0x0000000404137c19 */ /* 0x000fc40008001205 */
[----:B------:R-:W-:Y:S01]  /*8d20*/  SHF.R.U32.HI R4, RZ, UR4, R5 ;  /* 0x00000004ff047c19 */ /* 0x000fe20008011605 */
[----:B------:R-:W-:Y:S01]  /*8d30*/  FMUL R6, R6, UR5 ;  /* 0x0000000506067c20 */ /* 0x000fe20008400000 */
[----:B------:R-:W-:Y:S02]  /*8d40*/  ULDC UR4, c[0x0][0x608] ;  /* 0x0001820000047ab9 */ /* 0x000fe40000000800 */
[--C-:B------:R-:W-:Y:S01]  /*8d50*/  SHF.R.U64 R22, R19, UR4, R4.reuse ;  /* 0x0000000413167c19 */ /* 0x100fe20008001204 */
[----:B------:R1:W2:Y:S01]  /*8d60*/  F2I.U32.TRUNC.NTZ R24, R6 ;  /* 0x0000000600187305 */ /* 0x0002a2000020f000 */
[----:B------:R-:W-:Y:S01]  /*8d70*/  SHF.R.U32.HI R5, RZ, UR4, R4 ;  /* 0x00000004ff057c19 */ /* 0x000fe20008011604 */
[----:B------:R-:W-:-:S03]  /*8d80*/  ULDC UR4, c[0x0][0x658] ;  /* 0x0001960000047ab9 */ /* 0x000fc60000000800 */
[--C-:B------:R-:W-:Y:S02]  /*8d90*/  SHF.R.U64 R20, R22, UR4, R5.reuse ;  /* 0x0000000416147c19 */ /* 0x100fe40008001205 */
[----:B------:R-:W-:-:S03]  /*8da0*/  SHF.R.U32.HI R23, RZ, UR4, R5 ;  /* 0x00000004ff177c19 */ /* 0x000fc60008011605 */
[----:B------:R-:W-:Y:S02]  /*8db0*/  IMAD.MOV.U32 R4, RZ, RZ, R20 ;  /* 0x000000ffff047224 */ /* 0x000fe400078e0014 */
[----:B------:R-:W-:Y:S01]  /*8dc0*/  IMAD.MOV.U32 R5, RZ, RZ, R23 ;  /* 0x000000ffff057224 */ /* 0x000fe200078e0017 */
[----:B-1----:R-:W-:Y:S06]  /*8dd0*/  @!P0 BRA `(.L_x_174) ;  /* 0x0000000000288947 */ /* 0x002fec0003800000 */
        /* <DEDUP_REMOVED lines=10> */
.L_x_174:
[----:B------:R-:W-:Y:S01]  /*8e80*/  ISETP.NE.AND P0, PT, R2, 0x1, PT ;  /* 0x000000010200780c */ /* 0x000fe20003f05270 */
[----:B------:R-:W-:Y:S01]  /*8e90*/  ULDC UR4, c[0x0][0x648] ;  /* 0x0001920000047ab9 */ /* 0x000fe20000000800 */
[----:B------:R-:W-:Y:S01]  /*8ea0*/  LOP3.LUT R22, R22, UR22, RZ, 0xc0, !PT ;  /* 0x0000001616167c12 */ /* 0x000fe2000f8ec0ff */
[----:B--2---:R-:W-:Y:S01]  /*8eb0*/  IMAD.MOV R24, RZ, RZ, -R24 ;  /* 0x000000ffff187224 */ /* 0x004fe200078e0a18 */
[----:B------:R-:W-:Y:S01]  /*8ec0*/  SHF.R.U64 R5, R4, UR4, R5 ;  /* 0x0000000404057c19 */ /* 0x000fe20008001205 */
[----:B------:R-:W-:Y:S01]  /*8ed0*/  ULDC UR4, c[0x0][0x638] ;  /* 0x00018e0000047ab9 */ /* 0x000fe20000000800 */
[----:B------:R-:W-:Y:S01]  /*8ee0*/  LOP3.LUT R19, R19, UR13, RZ, 0xc0, !PT ;  /* 0x0000000d13137c12 */ /* 0x000fe2000f8ec0ff */
[----:B------:R-:W-:Y:S01]  /*8ef0*/  ULDC UR5, c[0x0][0x610] ;  /* 0x0001840000057ab9 */ /* 0x000fe20000000800 */
[----:B------:R-:W-:Y:S02]  /*8f00*/  IMAD.MOV.U32 R4, RZ, RZ, 0x1 ;  /* 0x00000001ff047424 */ /* 0x000fe400078e00ff */
[----:B------:R-:W-:-:S02]  /*8f10*/  IMAD.MOV R7, RZ, RZ, -R5 ;  /* 0x000000ffff077224 */ /* 0x000fc400078e0a05 */
[----:B------:R-:W-:Y:S02]  /*8f20*/  IMAD R22, R5, UR14, R22 ;  /* 0x0000000e05167c24 */ /* 0x000fe4000f8e0216 */
[----:B0-----:R-:W-:Y:S02]  /*8f30*/  @P0 IMAD R15, R21, R24, R12 ;  /* 0x00000018150f0224 */ /* 0x001fe400078e020c */
[----:B------:R-:W-:Y:S01]  /*8f40*/  IMAD R20, R7, UR4, R20 ;  /* 0x0000000407147c24 */ /* 0x000fe2000f8e0214 */
[----:B------:R-:W-:Y:S01]  /*8f50*/  ULDC UR4, c[0x0][0x600] ;  /* 0x0001800000047ab9 */ /* 0x000fe20000000800 */
[----:B------:R-:W-:Y:S02]  /*8f60*/  IMAD R15, R22, UR5, R15 ;  /* 0x00000005160f7c24 */ /* 0x000fe4000f8e020f */
[----:B------:R-:W-:Y:S02]  /*8f70*/  IMAD R20, R20, UR4, R19 ;  /* 0x0000000414147c24 */ /* 0x000fe4000f8e0213 */
[----:B------:R-:W-:-:S03]  /*8f80*/  IMAD.MOV.U32 R7, RZ, RZ, R14 ;  /* 0x000000ffff077224 */ /* 0x000fc600078e000e */
[----:B------:R-:W-:Y:S02]  /*8f90*/  SEL R19, R20, R15, !P0 ;  /* 0x0000000f14137207 */ /* 0x000fe40004000000 */
[----:B------:R-:W-:-:S07]  /*8fa0*/  SEL R12, R15, R20, !P0 ;  /* 0x000000140f0c7207 */ /* 0x000fce0004000000 */
.L_x_172:
[----:B------:R-:W-:Y:S05]  /*8fb0*/  BSYNC B1 ;  /* 0x0000000000017941 */ /* 0x000fea0003800000 */
.L_x_171:
[----:B------:R-:W-:-:S13]  /*8fc0*/  LOP3.LUT P0, RZ, R4, 0xff, RZ, 0xc0, !PT ;  /* 0x000000ff04ff7812 */ /* 0x000fda000780c0ff */
[----:B------:R-:W-:Y:S05]  /*8fd0*/  @P0 BRA `(.L_x_175) ;  /* 0xfffffff400040947 */ /* 0x000fea000383ffff */
[----:B------:R-:W-:Y:S05]  /*8fe0*/  BSYNC B0 ;  /* 0x0000000000007941 */ /* 0x000fea0003800000 */
.L_x_164:
[----:B------:R-:W-:-:S03]  /*8ff0*/  UMOV UR4, 0xffffffff ;  /* 0xffffffff00047882 */ /* 0x000fc60000000000 */
[----:B------:R-:W-:Y:S05]  /*9000*/  BRA.DIV UR4, `(.L_x_176) ;  /* 0x0000000204f07947 */ /* 0x000fea000b800000 */
[----:B------:R-:W-:-:S13]  /*9010*/  ELECT P6, URZ, PT ;  /* 0x00000000003f782f */ /* 0x000fda00038c0000 */
.L_x_189:
[----:B------:R-:W-:Y:S04]  /*9020*/  BSSY B0, `(.L_x_177) ;  /* 0x0000022000007945 */ /* 0x000fe80003800000 */
[----:B------:R-:W-:Y:S05]  /*9030*/  @!P6 BRA `(.L_x_178) ;  /* 0x000000000080e947 */ /* 0x000fea0003800000 */
[----:B------:R-:W-:-:S04]  /*9040*/  LOP3.LUT R18, R18, 0x2, RZ, 0xfc, !PT ;  /* 0x0000000212127812 */ /* 0x000fc800078efcff */
[----:B------:R-:W-:-:S13]  /*9050*/  ISETP.NE.AND P0, PT, R18, 0x3, PT ;  /* 0x000000031200780c */ /* 0x000fda0003f05270 */
[----:B------:R-:W-:Y:S05]  /*9060*/  @!P0 BRA `(.L_x_179) ;  /* 0x0000000000048947 */ /* 0x000fea0003800000 */
[----:B------:R-:W-:Y:S01]  /*9070*/  BPT.TRAP 0x1 ;  /* 0x000000040000795c */ /* 0x000fe20000300000 */
.L_x_179:
[----:B------:R-:W0:Y:S01]  /*9080*/  S2R R5, SR_CgaCtaId ;  /* 0x0000000000057919 */ /* 0x000e220000008800 */
[----:B------:R-:W-:Y:S02]  /*9090*/  MOV R0, 0x400 ;  /* 0x0000040000007802 */ /* 0x000fe40000000f00 */
[----:B------:R-:W-:Y:S02]  /*90a0*/  SHF.L.U32 R4, R3, 0x1f, RZ ;  /* 0x0000001f03047819 */ /* 0x000fe400000006ff */
[----:B0-----:R-:W-:-:S05]  /*90b0*/  LEA R0, R5, R0, 0x18 ;  /* 0x0000000005007211 */ /* 0x001fca00078ec0ff */
[----:B------:R-:W-:-:S04]  /*90c0*/  VIADD R0, R0, 0x18 ;  /* 0x0000001800007836 */ /* 0x000fc80000000000 */
[C---:B------:R-:W-:Y:S02]  /*90d0*/  IMAD R7, R13.reuse, 0x8, R0 ;  /* 0x000000080d077824 */ /* 0x040fe400078e0200 */
[----:B------:R-:W-:Y:S02]  /*90e0*/  VIADD R13, R13, 0x1 ;  /* 0x000000010d0d7836 */ /* 0x000fe40000000000 */
[----:B------:R-:W0:Y:S03]  /*90f0*/  SYNCS.PHASECHK.TRANS64.TRYWAIT P0, [R7+URZ], R4 ;  /* 0x00000004070075a7 */ /* 0x000e26000800017f */
[----:B------:R-:W-:-:S04]  /*9100*/  ISETP.NE.AND P1, PT, R13, 0x3, PT ;  /* 0x000000030d00780c */ /* 0x000fc80003f25270 */
[----:B------:R-:W-:Y:S02]  /*9110*/  SEL R2, RZ, 0x1, P1 ;  /* 0x00000001ff027807 */ /* 0x000fe40000800000 */
[----:B------:R-:W-:Y:S02]  /*9120*/  SEL R13, R13, RZ, P1 ;  /* 0x000000ff0d0d7207 */ /* 0x000fe40000800000 */
[----:B------:R-:W-:-:S03]  /*9130*/  LOP3.LUT R9, R3, R2, RZ, 0x3c, !PT ;  /* 0x0000000203097212 */ /* 0x000fc600078e3cff */
[----:B------:R-:W-:Y:S01]  /*9140*/  IMAD R6, R13, 0x8, R0 ;  /* 0x000000080d067824 */ /* 0x000fe200078e0200 */
[----:B------:R-:W-:Y:S01]  /*9150*/  SHF.L.U32 R5, R9, 0x1f, RZ ;  /* 0x0000001f09057819 */ /* 0x000fe200000006ff */
[----:B0-----:R-:W-:Y:S06]  /*9160*/  @!P0 BRA `(.L_x_180) ;  /* 0x0000000000b88947 */ /* 0x001fec0003800000 */
.L_x_190:
[----:B------:R-:W1:Y:S01]  /*9170*/  SYNCS.PHASECHK.TRANS64.TRYWAIT P0, [R6+URZ], R5 ;  /* 0x00000005060075a7 */ /* 0x000e62000800017f */
[----:B------:R-:W-:-:S05]  /*9180*/  VIADD R2, R13, 0x1 ;  /* 0x000000010d027836 */ /* 0x000fca0000000000 */
[----:B------:R-:W-:-:S04]  /*9190*/  ISETP.NE.AND P1, PT, R2, 0x3, PT ;  /* 0x000000030200780c */ /* 0x000fc80003f25270 */
[----:B0-----:R-:W-:Y:S02]  /*91a0*/  SEL R4, RZ, 0x1, P1 ;  /* 0x00000001ff047807 */ /* 0x001fe40000800000 */
[----:B------:R-:W-:Y:S02]  /*91b0*/  SEL R3, R2, RZ, P1 ;  /* 0x000000ff02037207 */ /* 0x000fe40000800000 */
[----:B------:R-:W-:Y:S01]  /*91c0*/  LOP3.LUT R4, R9, R4, RZ, 0x3c, !PT ;  /* 0x0000000409047212 */ /* 0x000fe200078e3cff */
[----:B-1----:R-:W-:Y:S06]  /*91d0*/  @!P0 BRA `(.L_x_181) ;  /* 0x0000000000b08947 */ /* 0x002fec0003800000 */
.L_x_191:
[----:B------:R-:W-:Y:S01]  /*91e0*/  IMAD R3, R3, 0x8, R0 ;  /* 0x0000000803037824 */ /* 0x000fe200078e0200 */
[----:B------:R-:W-:-:S07]  /*91f0*/  SHF.L.U32 R0, R4, 0x1f, RZ ;  /* 0x0000001f04007819 */ /* 0x000fce00000006ff */
.L_x_182:
[----:B-1----:R1:W2:Y:S02]  /*9200*/  SYNCS.PHASECHK.TRANS64.TRYWAIT P0, [R3+URZ], R0 ;  /* 0x00000000030075a7 */ /* 0x0022a4000800017f */
[----:B--2---:R-:W-:Y:S05]  /*9210*/  @!P0 NANOSLEEP.SYNCS 0x989680 ;  /* 0x009896800000895d */ /* 0x004fea0003900000 */
[----:B------:R-:W2:Y:S02]  /*9220*/  @!P0 SYNCS.PHASECHK.TRANS64 P0, [R3+URZ], R0 ;  /* 0x00000000030085a7 */ /* 0x000ea4000800007f */
[----:B--2---:R-:W-:Y:S05]  /*9230*/  @!P0 BRA `(.L_x_182) ;  /* 0xfffffffc00f08947 */ /* 0x004fea000383ffff */
.L_x_178:
[----:B------:R-:W-:Y:S05]  /*9240*/  BSYNC B0 ;  /* 0x0000000000007941 */ /* 0x000fea0003800000 */
.L_x_177:
[----:B------:R-:W-:Y:S05]  /*9250*/  EXIT ;  /* 0x000000000000794d */ /* 0x000fea0003800000 */
.L_x_21:
[----:B-1----:R1:W2:Y:S02]  /*9260*/  SYNCS.PHASECHK.TRANS64.TRYWAIT P1, [R3+URZ], R0 ;  /* 0x00000000030075a7 */ /* 0x0022a4000802017f */
[----:B--2---:R-:W-:Y:S05]  /*9270*/  @!P1 NANOSLEEP.SYNCS 0x989680 ;  /* 0x009896800000995d */ /* 0x004fea0003900000 */
[----:B------:R-:W2:Y:S02]  /*9280*/  @!P1 SYNCS.PHASECHK.TRANS64 P1, [R3+URZ], R0 ;  /* 0x00000000030095a7 */ /* 0x000ea4000802007f */
[----:B--2---:R-:W-:Y:S05]  /*9290*/  @!P1 BRA `(.L_x_21) ;  /* 0xfffffffc00f09947 */ /* 0x004fea000383ffff */
[----:B------:R-:W-:Y:S05]  /*92a0*/  BRA `(.L_x_20) ;  /* 0xffffff8400487947 */ /* 0x000fea000383ffff */
.L_x_26:
[----:B-1----:R1:W2:Y:S02]  /*92b0*/  SYNCS.PHASECHK.TRANS64.TRYWAIT P1, [R5+URZ], R4 ;  /* 0x00000004050075a7 */ /* 0x0022a4000802017f */
[----:B--2---:R-:W-:Y:S05]  /*92c0*/  @!P1 NANOSLEEP.SYNCS 0x989680 ;  /* 0x009896800000995d */ /* 0x004fea0003900000 */
[----:B------:R-:W2:Y:S02]  /*92d0*/  @!P1 SYNCS.PHASECHK.TRANS64 P1, [R5+URZ], R4 ;  /* 0x00000004050095a7 */ /* 0x000ea4000802007f */
[----:B--2---:R-:W-:Y:S05]  /*92e0*/  @!P1 BRA `(.L_x_26) ;  /* 0xfffffffc00f09947 */ /* 0x004fea000383ffff */
[----:B------:R-:W-:Y:S05]  /*92f0*/  BRA `(.L_x_25) ;  /* 0xffffff8c00587947 */ /* 0x000fea000383ffff */
.L_x_165:
[----:B------:R-:W-:Y:S01]  /*9300*/  BSSY B1, `(.L_x_183) ;  /* 0x0000006000017945 */ /* 0x000fe20003800000 */
[----:B------:R-:W-:-:S07]  /*9310*/  IMAD.MOV.U32 R15, RZ, RZ, -0x1 ;  /* 0xffffffffff0f7424 */ /* 0x000fce00078e00ff */
[----:B------:R-:W-:Y:S05]  /*9320*/  WARPSYNC.COLLECTIVE R15, `(.L_x_184) ;  /* 0x000000000f0c7348 */ /* 0x000fea0003c00000 */
[----:B------:R-:W-:Y:S02]  /*9330*/  ELECT P6, UR62, PT ;  /* 0x00000000003e782f */ /* 0x000fe400038c0000 */
[----:B------:R-:W-:Y:S01]  /*9340*/  MOV R14, UR62 ;  /* 0x0000003e000e7c02 */ /* 0x000fe20008000f00 */
[----:B------:R-:W-:Y:S10]  /*9350*/  ENDCOLLECTIVE ;  /* 0x000000000000791b */ /* 0x000ff40003800000 */
.L_x_184:
[----:B------:R-:W-:Y:S05]  /*9360*/  BSYNC B1 ;  /* 0x0000000000017941 */ /* 0x000fea0003800000 */
.L_x_183:
[----:B------:R-:W-:Y:S05]  /*9370*/  BRA `(.L_x_185) ;  /* 0xfffffff000287947 */ /* 0x000fea000383ffff */
.L_x_168:
[----:B0-----:R0:W1:Y:S02]  /*9380*/  SYNCS.PHASECHK.TRANS64.TRYWAIT P0, [R21+URZ+0x18], R12 ;  /* 0x0000180c150075a7 */ /* 0x001064000800017f */
[----:B-1----:R-:W-:Y:S05]  /*9390*/  @!P0 NANOSLEEP.SYNCS 0x989680 ;  /* 0x009896800000895d */ /* 0x002fea0003900000 */
[----:B------:R-:W1:Y:S02]  /*93a0*/  @!P0 SYNCS.PHASECHK.TRANS64 P0, [R21+URZ+0x18], R12 ;  /* 0x0000180c150085a7 */ /* 0x000e64000800007f */
[----:B-1----:R-:W-:Y:S05]  /*93b0*/  @!P0 BRA `(.L_x_168) ;  /* 0xfffffffc00f08947 */ /* 0x002fea000383ffff */
[----:B------:R-:W-:Y:S05]  /*93c0*/  BRA `(.L_x_186) ;  /* 0xfffffff000647947 */ /* 0x000fea000383ffff */
.L_x_176:
[----:B------:R-:W-:Y:S01]  /*93d0*/  BSSY B0, `(.L_x_187) ;  /* 0x0000006000007945 */ /* 0x000fe20003800000 */
[----:B------:R-:W-:-:S07]  /*93e0*/  IMAD.MOV.U32 R15, RZ, RZ, -0x1 ;  /* 0xffffffffff0f7424 */ /* 0x000fce00078e00ff */
[----:B------:R-:W-:Y:S05]  /*93f0*/  WARPSYNC.COLLECTIVE R15, `(.L_x_188) ;  /* 0x000000000f0c7348 */ /* 0x000fea0003c00000 */
[----:B------:R-:W-:Y:S02]  /*9400*/  ELECT P6, UR62, PT ;  /* 0x00000000003e782f */ /* 0x000fe400038c0000 */
[----:B------:R-:W-:Y:S01]  /*9410*/  MOV R14, UR62 ;  /* 0x0000003e000e7c02 */ /* 0x000fe20008000f00 */
[----:B------:R-:W-:Y:S10]  /*9420*/  ENDCOLLECTIVE ;  /* 0x000000000000791b */ /* 0x000ff40003800000 */
.L_x_188:
[----:B------:R-:W-:Y:S05]  /*9430*/  BSYNC B0 ;  /* 0x0000000000007941 */ /* 0x000fea0003800000 */
.L_x_187:
[----:B------:R-:W-:Y:S05]  /*9440*/  BRA `(.L_x_189) ;  /* 0xfffffff800f47947 */ /* 0x000fea000383ffff */
.L_x_180:
[----:B0-----:R0:W1:Y:S02]  /*9450*/  SYNCS.PHASECHK.TRANS64.TRYWAIT P0, [R7+URZ], R4 ;  /* 0x00000004070075a7 */ /* 0x001064000800017f */
[----:B-1----:R-:W-:Y:S05]  /*9460*/  @!P0 NANOSLEEP.SYNCS 0x989680 ;  /* 0x009896800000895d */ /* 0x002fea0003900000 */
[----:B------:R-:W1:Y:S02]  /*9470*/  @!P0 SYNCS.PHASECHK.TRANS64 P0, [R7+URZ], R4 ;  /* 0x00000004070085a7 */ /* 0x000e64000800007f */
[----:B-1----:R-:W-:Y:S05]  /*9480*/  @!P0 BRA `(.L_x_180) ;  /* 0xfffffffc00f08947 */ /* 0x002fea000383ffff */
[----:B------:R-:W-:Y:S05]  /*9490*/  BRA `(.L_x_190) ;  /* 0xfffffffc00347947 */ /* 0x000fea000383ffff */
.L_x_181:
[----:B0-----:R0:W1:Y:S02]  /*94a0*/  SYNCS.PHASECHK.TRANS64.TRYWAIT P0, [R6+URZ], R5 ;  /* 0x00000005060075a7 */ /* 0x001064000800017f */
[----:B-1----:R-:W-:Y:S05]  /*94b0*/  @!P0 NANOSLEEP.SYNCS 0x989680 ;  /* 0x009896800000895d */ /* 0x002fea0003900000 */
[----:B------:R-:W1:Y:S02]  /*94c0*/  @!P0 SYNCS.PHASECHK.TRANS64 P0, [R6+URZ], R5 ;  /* 0x00000005060085a7 */ /* 0x000e64000800007f */
[----:B-1----:R-:W-:Y:S05]  /*94d0*/  @!P0 BRA `(.L_x_181) ;  /* 0xfffffffc00f08947 */ /* 0x002fea000383ffff */
[----:B------:R-:W-:Y:S05]  /*94e0*/  BRA `(.L_x_191) ;  /* 0xfffffffc003c7947 */ /* 0x000fea000383ffff */
.L_x_192:
[----:B------:R-:W-:-:S00]  /*94f0*/  BRA `(.L_x_192) ;  /* 0xfffffffc00fc7947 */ /* 0x000fc0000383ffff */
[----:B------:R-:W-:-:S00]  /*9500*/  NOP ;  /* 0x0000000000007918 */ /* 0x000fc00000000000 */
[----:B------:R-:W-:-:S00]  /*9510*/  NOP ;  /* 0x0000000000007918 */ /* 0x000fc00000000000 */
[----:B------:R-:W-:-:S00]  /*9520*/  NOP ;  /* 0x0000000000007918 */ /* 0x000fc00000000000 */
[----:B------:R-:W-:-:S00]  /*9530*/  NOP ;  /* 0x0000000000007918 */ /* 0x000fc00000000000 */
[----:B------:R-:W-:-:S00]  /*9540*/  NOP ;  /* 0x0000000000007918 */ /* 0x000fc00000000000 */
[----:B------:R-:W-:-:S00]  /*9550*/  NOP ;  /* 0x0000000000007918 */ /* 0x000fc00000000000 */
[----:B------:R-:W-:-:S00]  /*9560*/  NOP ;  /* 0x0000000000007918 */ /* 0x000fc00000000000 */
[----:B------:R-:W-:-:S00]  /*9570*/  NOP ;  /* 0x0000000000007918 */ /* 0x000fc00000000000 */
.L_x_193:


//--------------------- .nv.global.init           --------------------------
	.section	.nv.global.init,"aw",@progbits
.nv.global.init:
	.type		$str$22,@object
	.size		$str$22,($str$23 - $str$22)
$str$22:
        /*0000*/ 	.byte	0x6b, 0x5f, 0x74, 0x69, 0x6c, 0x65, 0x5f, 0x63, 0x6f, 0x75, 0x6e, 0x74, 0x20, 0x3e, 0x3d, 0x20
        /*0010*/ 	.byte	0x31, 0x00
	.type		$str$23,@object
	.size		$str$23,(__unnamed_1 - $str$23)
$str$23:
        /*0012*/ 	.byte	0x2f, 0x74, 0x6d, 0x70, 0x2f, 0x63, 0x75, 0x74, 0x6c, 0x61, 0x73, 0x73, 0x5f, 0x73, 0x77, 0x65
        /*0022*/ 	.byte	0x65, 0x70, 0x5f, 0x73, 0x72, 0x63, 0x2f, 0x69, 0x6e, 0x63, 0x6c, 0x75, 0x64, 0x65, 0x2f, 0x63
        /*0032*/ 	.byte	0x75, 0x74, 0x6c, 0x61, 0x73, 0x73, 0x2f, 0x67, 0x65, 0x6d, 0x6d, 0x2f, 0x63, 0x6f, 0x6c, 0x6c
        /*0042*/ 	.byte	0x65, 0x63, 0x74, 0x69, 0x76, 0x65, 0x2f, 0x73, 0x6d, 0x39, 0x30, 0x5f, 0x6d, 0x6d, 0x61, 0x5f
        /*0052*/ 	.byte	0x74, 0x6d, 0x61, 0x5f, 0x67, 0x6d, 0x6d, 0x61, 0x5f, 0x73, 0x73, 0x5f, 0x77, 0x61, 0x72, 0x70
        /*0062*/ 	.byte	0x73, 0x70, 0x65, 0x63, 0x69, 0x61, 0x6c, 0x69, 0x7a, 0x65, 0x64, 0x2e, 0x68, 0x70, 0x70, 0x00
	.type		__unnamed_1,@object
	.size		__unnamed_1,(.L_0 - __unnamed_1)
__unnamed_1:
        /*0072*/ 	.byte	0x76, 0x6f, 0x69, 0x64, 0x20, 0x63, 0x75, 0x74, 0x6c, 0x61, 0x73, 0x73, 0x3a, 0x3a, 0x67, 0x65
        /* <DEDUP_REMOVED lines=180> */
        /*0bc2*/ 	.byte	0x74, 0x65, 0x3a, 0x3a, 0x69, 0x64, 0x65, 0x6e, 0x74, 0x69, 0x74, 0x79, 0x5d, 0x00
.L_0:


//--------------------- .nv.shared._ZN7cutlass13device_kernelINS_4gemm6kernel13GemmUniversalIN4cute5tupleIJiiiiEEENS1_10collective13CollectiveMmaINS1_34MainloopSm90TmaGmmaWarpSpecializedILi3ENS5_IJNS4_1CILi2EEESB_NSA_ILi1EEEEEENS1_35KernelTmaWarpSpecializedCooperativeEEENS5_IJNSA_ILi256EEENSA_ILi64EEENSA_ILi128EEEEEENS_6half_tENS5_IJlSC_lEEESK_SL_NS4_8TiledMMAINS4_8MMA_AtomIJNS4_4SM904GMMA25MMA_64x64x16_F32F16F16_SSILNSP_5MajorE0ELSR_0ELNSP_7ScaleInE1ELSS_1EEEEEENS4_6LayoutINS5_IJSB_SC_SC_EEENS5_IJSC_NSA_ILi0EEESX_EEEEENS5_IJNS4_10UnderscoreES10_S10_EEEEENS4_23SM90_TMA_LOAD_MULTICASTENS4_14ComposedLayoutINS4_7SwizzleILi3ELi4ELi3EEENS4_18smem_ptr_flag_bitsILi16EEENSV_INS5_IJNSA_ILi8EEESH_EEENS5_IJSH_SC_EEEEEEEvNS4_8identityES13_S1D_vS1E_EENS_8epilogue10collective6detail29Sm90TmaWarpSpecializedAdapterINS1H_15DefaultEpilogueISK_SL_SL_NS1G_6thread17LinearCombinationISK_Li1EffLNS1L_9ScaleType4KindE0ELNS_15FloatRoundStyleE2ESK_EENS1_15EpilogueDefaultEEEEEvvEEEEvNT_6ParamsE --------------------------
	.section	.nv.shared._ZN7cutlass13device_kernelINS_4gemm6kernel13GemmUniversalIN4cute5tupleIJiiiiEEENS1_10collective13CollectiveMmaINS1_34MainloopSm90TmaGmmaWarpSpecializedILi3ENS5_IJNS4_1CILi2EEESB_NSA_ILi1EEEEEENS1_35KernelTmaWarpSpecializedCooperativeEEENS5_IJNSA_ILi256EEENSA_ILi64EEENSA_ILi128EEEEEENS_6half_tENS5_IJlSC_lEEESK_SL_NS4_8TiledMMAINS4_8MMA_AtomIJNS4_4SM904GMMA25MMA_64x64x16_F32F16F16_SSILNSP_5MajorE0ELSR_0ELNSP_7ScaleInE1ELSS_1EEEEEENS4_6LayoutINS5_IJSB_SC_SC_EEENS5_IJSC_NSA_ILi0EEESX_EEEEENS5_IJNS4_10UnderscoreES10_S10_EEEEENS4_23SM90_TMA_LOAD_MULTICASTENS4_14ComposedLayoutINS4_7SwizzleILi3ELi4ELi3EEENS4_18smem_ptr_flag_bitsILi16EEENSV_INS5_IJNSA_ILi8EEESH_EEENS5_IJSH_SC_EEEEEEEvNS4_8identityES13_S1D_vS1E_EENS_8epilogue10collective6detail29Sm90TmaWarpSpecializedAdapterINS1H_15DefaultEpilogueISK_SL_SL_NS1G_6thread17LinearCombinationISK_Li1EffLNS1L_9ScaleType4KindE0ELNS_15FloatRoundStyleE2ESK_EENS1_15EpilogueDefaultEEEEEvvEEEEvNT_6ParamsE,"aw",@nobits
	.sectionflags	@""
	.align	16
	.zero		1024


//--------------------- .nv.shared.reserved.0     --------------------------
	.section	.nv.shared.reserved.0,"aw",@nobits
	.weak		__nv_reservedSMEM_offset_0_alias
	.size		__nv_reservedSMEM_offset_0_alias, 0, 0
	.other		__nv_reservedSMEM_offset_0_alias,@"STO_CUDA_RESERVED_SHARED STV_DEFAULT"
__nv_reservedSMEM_offset_0_alias:
	.zero		0


//--------------------- .nv.global                --------------------------
	.section	.nv.global,"aw",@nobits
.nv.global:
	.type		_ZN39_INTERNAL_6735d9d2_4_k_cu_3a072e8d_37274cute1_E,@object
	.size		_ZN39_INTERNAL_6735d9d2_4_k_cu_3a072e8d_37274cute1_E,(_ZN39_INTERNAL_6735d9d2_4_k_cu_3a072e8d_37274cuda3std3__45__cpo6cbeginE - _ZN39_INTERNAL_6735d9d2_4_k_cu_3a072e8d_37274cute1_E)
_ZN39_INTERNAL_6735d9d2_4_k_cu_3a072e8d_37274cute1_E:
	.zero		1
	.type		_ZN39_INTERNAL_6735d9d2_4_k_cu_3a072e8d_37274cuda3std3__45__cpo6cbeginE,@object
	.size		_ZN39_INTERNAL_6735d9d2_4_k_cu_3a072e8d_37274cuda3std3__45__cpo6cbeginE,(_ZN39_INTERNAL_6735d9d2_4_k_cu_3a072e8d_37274cuda3std3__48in_placeE - _ZN39_INTERNAL_6735d9d2_4_k_cu_3a072e8d_37274cuda3std3__45__cpo6cbeginE)
_ZN39_INTERNAL_6735d9d2_4_k_cu_3a072e8d_37274cuda3std3__45__cpo6cbeginE:
	.zero		1
	.type		_ZN39_INTERNAL_6735d9d2_4_k_cu_3a072e8d_37274cuda3std3__48in_placeE,@object
	.size		_ZN39_INTERNAL_6735d9d2_4_k_cu_3a072e8d_37274cuda3std3__48in_placeE,(_ZN39_INTERNAL_6735d9d2_4_k_cu_3a072e8d_37274cuda3std6ranges3__45__cpo9iter_moveE - _ZN39_INTERNAL_6735d9d2_4_k_cu_3a072e8d_37274cuda3std3__48in_placeE)
_ZN39_INTERNAL_6735d9d2_4_k_cu_3a072e8d_37274cuda3std3__48in_placeE:
	.zero		1
	.type		_ZN39_INTERNAL_6735d9d2_4_k_cu_3a072e8d_37274cuda3std6ranges3__45__cpo9iter_moveE,@object
	.size		_ZN39_INTERNAL_6735d9d2_4_k_cu_3a072e8d_37274cuda3std6ranges3__45__cpo9iter_moveE,(_ZN39_INTERNAL_6735d9d2_4_k_cu_3a072e8d_37274cuda3std3__45__cpo5beginE - _ZN39_INTERNAL_6735d9d2_4_k_cu_3a072e8d_37274cuda3std6ranges3__45__cpo9iter_moveE)
_ZN39_INTERNAL_6735d9d2_4_k_cu_3a072e8d_37274cuda3std6ranges3__45__cpo9iter_moveE:
	.zero		1
	.type		_ZN39_INTERNAL_6735d9d2_4_k_cu_3a072e8d_37274cuda3std3__45__cpo5beginE,@object
	.size		_ZN39_INTERNAL_6735d9d2_4_k_cu_3a072e8d_37274cuda3std3__45__cpo5beginE,(_ZN39_INTERNAL_6735d9d2_4_k_cu_3a072e8d_37274cuda3std3__441_GLOBAL__N__6735d9d2_4_k_cu_3a072e8d_37276ignoreE - _ZN39_INTERNAL_6735d9d2_4_k_cu_3a072e8d_37274cuda3std3__45__cpo5beginE)
_ZN39_INTERNAL_6735d9d2_4_k_cu_3a072e8d_37274cuda3std3__45__cpo5beginE:
	.zero		1
	.type		_ZN39_INTERNAL_6735d9d2_4_k_cu_3a072e8d_37274cuda3std3__441_GLOBAL__N__6735d9d2_4_k_cu_3a072e8d_37276ignoreE,@object
	.size		_ZN39_INTERNAL_6735d9d2_4_k_cu_3a072e8d_37274cuda3std3__441_GLOBAL__N__6735d9d2_4_k_cu_3a072e8d_37276ignoreE,(_ZN39_INTERNAL_6735d9d2_4_k_cu_3a072e8d_37274cute7productE - _ZN39_INTERNAL_6735d9d2_4_k_cu_3a072e8d_37274cuda3std3__441_GLOBAL__N__6735d9d2_4_k_cu_3a072e8d_37276ignoreE)
_ZN39_INTERNAL_6735d9d2_4_k_cu_3a072e8d_37274cuda3std3__441_GLOBAL__N__6735d9d2_4_k_cu_3a072e8d_37276ignoreE:
	.zero		1
	.type		_ZN39_INTERNAL_6735d9d2_4_k_cu_3a072e8d_37274cute7productE,@object
	.size		_ZN39_INTERNAL_6735d9d2_4_k_cu_3a072e8d_37274cute7productE,(_ZN39_INTERNAL_6735d9d2_4_k_cu_3a072e8d_37274cuda3std3__45__cpo3endE - _ZN39_INTERNAL_6735d9d2_4_k_cu_3a072e8d_37274cute7productE)
_ZN39_INTERNAL_6735d9d2_4_k_cu_3a072e8d_37274cute7productE:
	.zero		1
	.type		_ZN39_INTERNAL_6735d9d2_4_k_cu_3a072e8d_37274cuda3std3__45__cpo3endE,@object
	.size		_ZN39_INTERNAL_6735d9d2_4_k_cu_3a072e8d_37274cuda3std3__45__cpo3endE,(_ZN39_INTERNAL_6735d9d2_4_k_cu_3a072e8d_37274cuda3std3__419piecewise_constructE - _ZN39_INTERNAL_6735d9d2_4_k_cu_3a072e8d_37274cuda3std3__45__cpo3endE)
_ZN39_INTERNAL_6735d9d2_4_k_cu_3a072e8d_37274cuda3std3__45__cpo3endE:
	.zero		1
	.type		_ZN39_INTERNAL_6735d9d2_4_k_cu_3a072e8d_37274cuda3std3__419piecewise_constructE,@object
	.size		_ZN39_INTERNAL_6735d9d2_4_k_cu_3a072e8d_37274cuda3std3__419piecewise_constructE,(_ZN39_INTERNAL_6735d9d2_4_k_cu_3a072e8d_37274cuda3std3__45__cpo4cendE - _ZN39_INTERNAL_6735d9d2_4_k_cu_3a072e8d_37274cuda3std3__419piecewise_constructE)
_ZN39_INTERNAL_6735d9d2_4_k_cu_3a072e8d_37274cuda3std3__419piecewise_constructE:
	.zero		1
	.type		_ZN39_INTERNAL_6735d9d2_4_k_cu_3a072e8d_37274cuda3std3__45__cpo4cendE,@object
	.size		_ZN39_INTERNAL_6735d9d2_4_k_cu_3a072e8d_37274cuda3std3__45__cpo4cendE,(_ZN39_INTERNAL_6735d9d2_4_k_cu_3a072e8d_37274cuda3std6ranges3__45__cpo4swapE - _ZN39_INTERNAL_6735d9d2_4_k_cu_3a072e8d_37274cuda3std3__45__cpo4cendE)
_ZN39_INTERNAL_6735d9d2_4_k_cu_3a072e8d_37274cuda3std3__45__cpo4cendE:
	.zero		1
	.type		_ZN39_INTERNAL_6735d9d2_4_k_cu_3a072e8d_37274cuda3std6ranges3__45__cpo4swapE,@object
	.size		_ZN39_INTERNAL_6735d9d2_4_k_cu_3a072e8d_37274cuda3std6ranges3__45__cpo4swapE,(.L_8 - _ZN39_INTERNAL_6735d9d2_4_k_cu_3a072e8d_37274cuda3std6ranges3__45__cpo4swapE)
_ZN39_INTERNAL_6735d9d2_4_k_cu_3a072e8d_37274cuda3std6ranges3__45__cpo4swapE:
	.zero		1
.L_8:


//--------------------- .nv.constant0._ZN7cutlass13device_kernelINS_4gemm6kernel13GemmUniversalIN4cute5tupleIJiiiiEEENS1_10collective13CollectiveMmaINS1_34MainloopSm90TmaGmmaWarpSpecializedILi3ENS5_IJNS4_1CILi2EEESB_NSA_ILi1EEEEEENS1_35KernelTmaWarpSpecializedCooperativeEEENS5_IJNSA_ILi256EEENSA_ILi64EEENSA_ILi128EEEEEENS_6half_tENS5_IJlSC_lEEESK_SL_NS4_8TiledMMAINS4_8MMA_AtomIJNS4_4SM904GMMA25MMA_64x64x16_F32F16F16_SSILNSP_5MajorE0ELSR_0ELNSP_7ScaleInE1ELSS_1EEEEEENS4_6LayoutINS5_IJSB_SC_SC_EEENS5_IJSC_NSA_ILi0EEESX_EEEEENS5_IJNS4_10UnderscoreES10_S10_EEEEENS4_23SM90_TMA_LOAD_MULTICASTENS4_14ComposedLayoutINS4_7SwizzleILi3ELi4ELi3EEENS4_18smem_ptr_flag_bitsILi16EEENSV_INS5_IJNSA_ILi8EEESH_EEENS5_IJSH_SC_EEEEEEEvNS4_8identityES13_S1D_vS1E_EENS_8epilogue10collective6detail29Sm90TmaWarpSpecializedAdapterINS1H_15DefaultEpilogueISK_SL_SL_NS1G_6thread17LinearCombinationISK_Li1EffLNS1L_9ScaleType4KindE0ELNS_15FloatRoundStyleE2ESK_EENS1_15EpilogueDefaultEEEEEvvEEEEvNT_6ParamsE --------------------------
	.section	.nv.constant0._ZN7cutlass13device_kernelINS_4gemm6kernel13GemmUniversalIN4cute5tupleIJiiiiEEENS1_10collective13CollectiveMmaINS1_34MainloopSm90TmaGmmaWarpSpecializedILi3ENS5_IJNS4_1CILi2EEESB_NSA_ILi1EEEEEENS1_35KernelTmaWarpSpecializedCooperativeEEENS5_IJNSA_ILi256EEENSA_ILi64EEENSA_ILi128EEEEEENS_6half_tENS5_IJlSC_lEEESK_SL_NS4_8TiledMMAINS4_8MMA_AtomIJNS4_4SM904GMMA25MMA_64x64x16_F32F16F16_SSILNSP_5MajorE0ELSR_0ELNSP_7ScaleInE1ELSS_1EEEEEENS4_6LayoutINS5_IJSB_SC_SC_EEENS5_IJSC_NSA_ILi0EEESX_EEEEENS5_IJNS4_10UnderscoreES10_S10_EEEEENS4_23SM90_TMA_LOAD_MULTICASTENS4_14ComposedLayoutINS4_7SwizzleILi3ELi4ELi3EEENS4_18smem_ptr_flag_bitsILi16EEENSV_INS5_IJNSA_ILi8EEESH_EEENS5_IJSH_SC_EEEEEEEvNS4_8identityES13_S1D_vS1E_EENS_8epilogue10collective6detail29Sm90TmaWarpSpecializedAdapterINS1H_15DefaultEpilogueISK_SL_SL_NS1G_6thread17LinearCombinationISK_Li1EffLNS1L_9ScaleType4KindE0ELNS_15FloatRoundStyleE2ESK_EENS1_15EpilogueDefaultEEEEEvvEEEEvNT_6ParamsE,"a",@progbits
	.sectionflags	@""
	.align	4
.nv.constant0._ZN7cutlass13device_kernelINS_4gemm6kernel13GemmUniversalIN4cute5tupleIJiiiiEEENS1_10collective13CollectiveMmaINS1_34MainloopSm90TmaGmmaWarpSpecializedILi3ENS5_IJNS4_1CILi2EEESB_NSA_ILi1EEEEEENS1_35KernelTmaWarpSpecializedCooperativeEEENS5_IJNSA_ILi256EEENSA_ILi64EEENSA_ILi128EEEEEENS_6half_tENS5_IJlSC_lEEESK_SL_NS4_8TiledMMAINS4_8MMA_AtomIJNS4_4SM904GMMA25MMA_64x64x16_F32F16F16_SSILNSP_5MajorE0ELSR_0ELNSP_7ScaleInE1ELSS_1EEEEEENS4_6LayoutINS5_IJSB_SC_SC_EEENS5_IJSC_NSA_ILi0EEESX_EEEEENS5_IJNS4_10UnderscoreES10_S10_EEEEENS4_23SM90_TMA_LOAD_MULTICASTENS4_14ComposedLayoutINS4_7SwizzleILi3ELi4ELi3EEENS4_18smem_ptr_flag_bitsILi16EEENSV_INS5_IJNSA_ILi8EEESH_EEENS5_IJSH_SC_EEEEEEEvNS4_8identityES13_S1D_vS1E_EENS_8epilogue10collective6detail29Sm90TmaWarpSpecializedAdapterINS1H_15DefaultEpilogueISK_SL_SL_NS1G_6thread17LinearCombinationISK_Li1EffLNS1L_9ScaleType4KindE0ELNS_15FloatRoundStyleE2ESK_EENS1_15EpilogueDefaultEEEEEvvEEEEvNT_6ParamsE:
	.zero		1664


//--------------------- SYMBOLS --------------------------

	.type		.nv.reservedSmem.offset0,@object
	.size		.nv.reservedSmem.offset0,0x4
	.type		__assertfail,@function
